//
// Generated by NVIDIA NVVM Compiler
//
// Compiler Build ID: CL-36424714
// Cuda compilation tools, release 13.0, V13.0.88
// Based on NVVM 20.0.0
//

.version 9.0
.target sm_100
.address_size 64

	// .globl	bit_reverse_permutation

.visible .entry bit_reverse_permutation(
	.param .u64 .ptr .align 1 bit_reverse_permutation_param_0,
	.param .u32 bit_reverse_permutation_param_1,
	.param .u32 bit_reverse_permutation_param_2
)
{
	.reg .pred 	%p<8>;
	.reg .b32 	%r<56>;
	.reg .b64 	%rd<9>;

	ld.param.u64 	%rd1, [bit_reverse_permutation_param_0];
	ld.param.u32 	%r22, [bit_reverse_permutation_param_1];
	ld.param.u32 	%r21, [bit_reverse_permutation_param_2];
	mov.u32 	%r23, %ctaid.x;
	mov.u32 	%r24, %ntid.x;
	mov.u32 	%r25, %tid.x;
	mad.lo.s32 	%r1, %r23, %r24, %r25;
	shr.u32 	%r26, %r22, 1;
	setp.ge.u32 	%p1, %r1, %r26;
	@%p1 bra 	$L__BB0_10;
	setp.eq.s32 	%p2, %r21, 0;
	mov.b32 	%r55, 0;
	@%p2 bra 	$L__BB0_8;
	and.b32  	%r2, %r21, 3;
	setp.lt.u32 	%p3, %r21, 4;
	mov.b32 	%r55, 0;
	mov.u32 	%r50, %r1;
	@%p3 bra 	$L__BB0_5;
	and.b32  	%r31, %r21, -4;
	neg.s32 	%r46, %r31;
	mov.b32 	%r55, 0;
	mov.u32 	%r50, %r1;
$L__BB0_4:
	shl.b32 	%r32, %r50, 2;
	and.b32  	%r33, %r32, 4;
	shr.u32 	%r34, %r50, 2;
	shl.b32 	%r35, %r55, 3;
	or.b32  	%r36, %r35, %r33;
	and.b32  	%r37, %r50, 2;
	or.b32  	%r38, %r37, %r36;
	and.b32  	%r39, %r34, 1;
	or.b32  	%r40, %r39, %r38;
	shr.u32 	%r41, %r50, 3;
	shl.b32 	%r42, %r40, 1;
	and.b32  	%r43, %r41, 1;
	or.b32  	%r55, %r43, %r42;
	shr.u32 	%r50, %r50, 4;
	add.s32 	%r46, %r46, 4;
	setp.ne.s32 	%p4, %r46, 0;
	@%p4 bra 	$L__BB0_4;
$L__BB0_5:
	setp.eq.s32 	%p5, %r2, 0;
	@%p5 bra 	$L__BB0_8;
	neg.s32 	%r52, %r2;
$L__BB0_7:
	.pragma "nounroll";
	shl.b32 	%r44, %r55, 1;
	and.b32  	%r45, %r50, 1;
	or.b32  	%r55, %r45, %r44;
	shr.u32 	%r50, %r50, 1;
	add.s32 	%r52, %r52, 1;
	setp.ne.s32 	%p6, %r52, 0;
	@%p6 bra 	$L__BB0_7;
$L__BB0_8:
	setp.ge.u32 	%p7, %r1, %r55;
	@%p7 bra 	$L__BB0_10;
	cvta.to.global.u64 	%rd2, %rd1;
	mul.wide.u32 	%rd3, %r1, 8;
	add.s64 	%rd4, %rd2, %rd3;
	ld.global.u64 	%rd5, [%rd4];
	mul.wide.u32 	%rd6, %r55, 8;
	add.s64 	%rd7, %rd2, %rd6;
	ld.global.u64 	%rd8, [%rd7];
	st.global.u64 	[%rd4], %rd8;
	st.global.u64 	[%rd7], %rd5;
$L__BB0_10:
	ret;

}
	// .globl	ntt_forward
.visible .entry ntt_forward(
	.param .u64 .ptr .align 1 ntt_forward_param_0,
	.param .u64 .ptr .align 1 ntt_forward_param_1,
	.param .u32 ntt_forward_param_2,
	.param .u64 ntt_forward_param_3,
	.param .u32 ntt_forward_param_4,
	.param .u32 ntt_forward_param_5
)
{
	.reg .pred 	%p<12>;
	.reg .b32 	%r<15>;
	.reg .b64 	%rd<40>;
	.reg .b64 	%fd<6>;

	ld.param.u64 	%rd15, [ntt_forward_param_0];
	ld.param.u64 	%rd16, [ntt_forward_param_1];
	ld.param.u32 	%r3, [ntt_forward_param_2];
	ld.param.u64 	%rd17, [ntt_forward_param_3];
	ld.param.u32 	%r2, [ntt_forward_param_5];
	mov.u32 	%r4, %ctaid.x;
	mov.u32 	%r5, %ntid.x;
	mov.u32 	%r6, %tid.x;
	mad.lo.s32 	%r1, %r4, %r5, %r6;
	shr.u32 	%r7, %r3, 1;
	setp.ge.u32 	%p1, %r1, %r7;
	@%p1 bra 	$L__BB1_7;
	cvta.to.global.u64 	%rd18, %rd15;
	cvta.to.global.u64 	%rd19, %rd16;
	div.u32 	%r8, %r1, %r2;
	mul.lo.s32 	%r9, %r2, %r8;
	sub.s32 	%r10, %r1, %r9;
	shl.b32 	%r11, %r9, 1;
	add.s32 	%r12, %r11, %r10;
	add.s32 	%r13, %r12, %r2;
	mul.wide.u32 	%rd20, %r12, 8;
	add.s64 	%rd1, %rd18, %rd20;
	ld.global.u64 	%rd2, [%rd1];
	mul.wide.u32 	%rd21, %r13, 8;
	add.s64 	%rd3, %rd18, %rd21;
	ld.global.u64 	%rd4, [%rd3];
	add.s32 	%r14, %r10, %r2;
	mul.wide.u32 	%rd22, %r14, 8;
	add.s64 	%rd23, %rd19, %rd22;
	ld.global.u64 	%rd5, [%rd23];
	mul.lo.s64 	%rd6, %rd5, %rd4;
	mul.hi.u64 	%rd7, %rd5, %rd4;
	setp.ne.s64 	%p2, %rd7, 0;
	@%p2 bra 	$L__BB1_3;
	setp.lt.u64 	%p9, %rd6, %rd17;
	selp.b64 	%rd31, 0, %rd17, %p9;
	sub.s64 	%rd39, %rd6, %rd31;
	bra.uni 	$L__BB1_6;
$L__BB1_3:
	cvt.rn.f64.u64 	%fd1, %rd5;
	cvt.rn.f64.u64 	%fd2, %rd4;
	cvt.rn.f64.u64 	%fd3, %rd17;
	mul.f64 	%fd4, %fd2, %fd1;
	div.rn.f64 	%fd5, %fd4, %fd3;
	cvt.rzi.u64.f64 	%rd24, %fd5;
	mul.lo.s64 	%rd26, %rd24, %rd17;
	mul.hi.u64 	%rd27, %rd24, %rd17;
	sub.s64 	%rd39, %rd6, %rd26;
	sub.s64 	%rd28, %rd7, %rd27;
	setp.lt.u64 	%p3, %rd6, %rd26;
	selp.s64 	%rd29, -1, 0, %p3;
	add.s64 	%rd10, %rd28, %rd29;
	setp.eq.s64 	%p4, %rd10, 0;
	setp.lt.u64 	%p5, %rd39, %rd17;
	and.pred  	%p6, %p4, %p5;
	@%p6 bra 	$L__BB1_6;
	setp.eq.s64 	%p7, %rd10, 0;
	selp.b64 	%rd30, 0, %rd17, %p7;
	add.s64 	%rd38, %rd30, %rd39;
$L__BB1_5:
	mov.u64 	%rd39, %rd38;
	setp.ge.u64 	%p8, %rd39, %rd17;
	sub.s64 	%rd38, %rd39, %rd17;
	@%p8 bra 	$L__BB1_5;
$L__BB1_6:
	add.s64 	%rd32, %rd39, %rd2;
	setp.lt.u64 	%p10, %rd32, %rd17;
	selp.b64 	%rd33, 0, %rd17, %p10;
	sub.s64 	%rd34, %rd32, %rd33;
	st.global.u64 	[%rd1], %rd34;
	setp.lt.u64 	%p11, %rd2, %rd39;
	selp.b64 	%rd35, %rd17, 0, %p11;
	sub.s64 	%rd36, %rd2, %rd39;
	add.s64 	%rd37, %rd36, %rd35;
	st.global.u64 	[%rd3], %rd37;
$L__BB1_7:
	ret;

}
	// .globl	ntt_inverse
.visible .entry ntt_inverse(
	.param .u64 .ptr .align 1 ntt_inverse_param_0,
	.param .u64 .ptr .align 1 ntt_inverse_param_1,
	.param .u32 ntt_inverse_param_2,
	.param .u64 ntt_inverse_param_3,
	.param .u32 ntt_inverse_param_4,
	.param .u32 ntt_inverse_param_5
)
{
	.reg .pred 	%p<12>;
	.reg .b32 	%r<15>;
	.reg .b64 	%rd<40>;
	.reg .b64 	%fd<6>;

	ld.param.u64 	%rd15, [ntt_inverse_param_0];
	ld.param.u64 	%rd16, [ntt_inverse_param_1];
	ld.param.u32 	%r3, [ntt_inverse_param_2];
	ld.param.u64 	%rd17, [ntt_inverse_param_3];
	ld.param.u32 	%r2, [ntt_inverse_param_5];
	mov.u32 	%r4, %ctaid.x;
	mov.u32 	%r5, %ntid.x;
	mov.u32 	%r6, %tid.x;
	mad.lo.s32 	%r1, %r4, %r5, %r6;
	shr.u32 	%r7, %r3, 1;
	setp.ge.u32 	%p1, %r1, %r7;
	@%p1 bra 	$L__BB2_7;
	cvta.to.global.u64 	%rd18, %rd15;
	cvta.to.global.u64 	%rd19, %rd16;
	div.u32 	%r8, %r1, %r2;
	mul.lo.s32 	%r9, %r2, %r8;
	sub.s32 	%r10, %r1, %r9;
	shl.b32 	%r11, %r9, 1;
	add.s32 	%r12, %r11, %r10;
	add.s32 	%r13, %r12, %r2;
	mul.wide.u32 	%rd20, %r12, 8;
	add.s64 	%rd1, %rd18, %rd20;
	ld.global.u64 	%rd21, [%rd1];
	mul.wide.u32 	%rd22, %r13, 8;
	add.s64 	%rd2, %rd18, %rd22;
	ld.global.u64 	%rd23, [%rd2];
	add.s32 	%r14, %r10, %r2;
	mul.wide.u32 	%rd24, %r14, 8;
	add.s64 	%rd25, %rd19, %rd24;
	ld.global.u64 	%rd3, [%rd25];
	add.s64 	%rd4, %rd23, %rd21;
	setp.lt.u64 	%p2, %rd21, %rd23;
	selp.b64 	%rd26, %rd17, 0, %p2;
	sub.s64 	%rd27, %rd21, %rd23;
	add.s64 	%rd5, %rd27, %rd26;
	mul.lo.s64 	%rd6, %rd5, %rd3;
	mul.hi.u64 	%rd7, %rd3, %rd5;
	setp.ne.s64 	%p3, %rd7, 0;
	@%p3 bra 	$L__BB2_3;
	setp.lt.u64 	%p10, %rd6, %rd17;
	selp.b64 	%rd35, 0, %rd17, %p10;
	sub.s64 	%rd39, %rd6, %rd35;
	bra.uni 	$L__BB2_6;
$L__BB2_3:
	cvt.rn.f64.u64 	%fd1, %rd3;
	cvt.rn.f64.u64 	%fd2, %rd5;
	cvt.rn.f64.u64 	%fd3, %rd17;
	mul.f64 	%fd4, %fd1, %fd2;
	div.rn.f64 	%fd5, %fd4, %fd3;
	cvt.rzi.u64.f64 	%rd28, %fd5;
	mul.lo.s64 	%rd30, %rd28, %rd17;
	mul.hi.u64 	%rd31, %rd28, %rd17;
	sub.s64 	%rd39, %rd6, %rd30;
	sub.s64 	%rd32, %rd7, %rd31;
	setp.lt.u64 	%p4, %rd6, %rd30;
	selp.s64 	%rd33, -1, 0, %p4;
	add.s64 	%rd10, %rd32, %rd33;
	setp.eq.s64 	%p5, %rd10, 0;
	setp.lt.u64 	%p6, %rd39, %rd17;
	and.pred  	%p7, %p5, %p6;
	@%p7 bra 	$L__BB2_6;
	setp.eq.s64 	%p8, %rd10, 0;
	selp.b64 	%rd34, 0, %rd17, %p8;
	add.s64 	%rd38, %rd34, %rd39;
$L__BB2_5:
	mov.u64 	%rd39, %rd38;
	setp.ge.u64 	%p9, %rd39, %rd17;
	sub.s64 	%rd38, %rd39, %rd17;
	@%p9 bra 	$L__BB2_5;
$L__BB2_6:
	setp.lt.u64 	%p11, %rd4, %rd17;
	selp.b64 	%rd36, 0, %rd17, %p11;
	sub.s64 	%rd37, %rd4, %rd36;
	st.global.u64 	[%rd1], %rd37;
	st.global.u64 	[%rd2], %rd39;
$L__BB2_7:
	ret;

}
	// .globl	ntt_pointwise_multiply
.visible .entry ntt_pointwise_multiply(
	.param .u64 .ptr .align 1 ntt_pointwise_multiply_param_0,
	.param .u64 .ptr .align 1 ntt_pointwise_multiply_param_1,
	.param .u64 .ptr .align 1 ntt_pointwise_multiply_param_2,
	.param .u32 ntt_pointwise_multiply_param_3,
	.param .u64 ntt_pointwise_multiply_param_4
)
{
	.reg .pred 	%p<10>;
	.reg .b32 	%r<6>;
	.reg .b64 	%rd<34>;
	.reg .b64 	%fd<6>;

	ld.param.u64 	%rd12, [ntt_pointwise_multiply_param_0];
	ld.param.u64 	%rd13, [ntt_pointwise_multiply_param_1];
	ld.param.u64 	%rd14, [ntt_pointwise_multiply_param_2];
	ld.param.u32 	%r2, [ntt_pointwise_multiply_param_3];
	ld.param.u64 	%rd15, [ntt_pointwise_multiply_param_4];
	mov.u32 	%r3, %ctaid.x;
	mov.u32 	%r4, %ntid.x;
	mov.u32 	%r5, %tid.x;
	mad.lo.s32 	%r1, %r3, %r4, %r5;
	setp.ge.u32 	%p1, %r1, %r2;
	@%p1 bra 	$L__BB3_7;
	cvta.to.global.u64 	%rd16, %rd12;
	cvta.to.global.u64 	%rd17, %rd13;
	mul.wide.u32 	%rd18, %r1, 8;
	add.s64 	%rd19, %rd16, %rd18;
	ld.global.u64 	%rd1, [%rd19];
	add.s64 	%rd20, %rd17, %rd18;
	ld.global.u64 	%rd2, [%rd20];
	mul.lo.s64 	%rd3, %rd2, %rd1;
	mul.hi.u64 	%rd4, %rd1, %rd2;
	setp.ne.s64 	%p2, %rd4, 0;
	@%p2 bra 	$L__BB3_3;
	setp.lt.u64 	%p9, %rd3, %rd15;
	selp.b64 	%rd28, 0, %rd15, %p9;
	sub.s64 	%rd33, %rd3, %rd28;
	bra.uni 	$L__BB3_6;
$L__BB3_3:
	cvt.rn.f64.u64 	%fd1, %rd1;
	cvt.rn.f64.u64 	%fd2, %rd2;
	cvt.rn.f64.u64 	%fd3, %rd15;
	mul.f64 	%fd4, %fd1, %fd2;
	div.rn.f64 	%fd5, %fd4, %fd3;
	cvt.rzi.u64.f64 	%rd21, %fd5;
	mul.lo.s64 	%rd23, %rd21, %rd15;
	mul.hi.u64 	%rd24, %rd21, %rd15;
	sub.s64 	%rd33, %rd3, %rd23;
	sub.s64 	%rd25, %rd4, %rd24;
	setp.lt.u64 	%p3, %rd3, %rd23;
	selp.s64 	%rd26, -1, 0, %p3;
	add.s64 	%rd7, %rd25, %rd26;
	setp.eq.s64 	%p4, %rd7, 0;
	setp.lt.u64 	%p5, %rd33, %rd15;
	and.pred  	%p6, %p4, %p5;
	@%p6 bra 	$L__BB3_6;
	setp.eq.s64 	%p7, %rd7, 0;
	selp.b64 	%rd27, 0, %rd15, %p7;
	add.s64 	%rd32, %rd27, %rd33;
$L__BB3_5:
	mov.u64 	%rd33, %rd32;
	setp.ge.u64 	%p8, %rd33, %rd15;
	sub.s64 	%rd32, %rd33, %rd15;
	@%p8 bra 	$L__BB3_5;
$L__BB3_6:
	cvta.to.global.u64 	%rd29, %rd14;
	add.s64 	%rd31, %rd29, %rd18;
	st.global.u64 	[%rd31], %rd33;
$L__BB3_7:
	ret;

}
	// .globl	ntt_scalar_multiply
.visible .entry ntt_scalar_multiply(
	.param .u64 .ptr .align 1 ntt_scalar_multiply_param_0,
	.param .u64 ntt_scalar_multiply_param_1,
	.param .u32 ntt_scalar_multiply_param_2,
	.param .u64 ntt_scalar_multiply_param_3
)
{
	.reg .pred 	%p<10>;
	.reg .b32 	%r<6>;
	.reg .b64 	%rd<27>;
	.reg .b64 	%fd<6>;

	ld.param.u64 	%rd12, [ntt_scalar_multiply_param_0];
	ld.param.u64 	%rd13, [ntt_scalar_multiply_param_1];
	ld.param.u32 	%r2, [ntt_scalar_multiply_param_2];
	ld.param.u64 	%rd14, [ntt_scalar_multiply_param_3];
	mov.u32 	%r3, %ctaid.x;
	mov.u32 	%r4, %ntid.x;
	mov.u32 	%r5, %tid.x;
	mad.lo.s32 	%r1, %r3, %r4, %r5;
	setp.ge.u32 	%p1, %r1, %r2;
	@%p1 bra 	$L__BB4_7;
	cvta.to.global.u64 	%rd15, %rd12;
	mul.wide.u32 	%rd16, %r1, 8;
	add.s64 	%rd1, %rd15, %rd16;
	ld.global.u64 	%rd2, [%rd1];
	mul.lo.s64 	%rd3, %rd2, %rd13;
	mul.hi.u64 	%rd4, %rd2, %rd13;
	setp.ne.s64 	%p2, %rd4, 0;
	@%p2 bra 	$L__BB4_3;
	setp.lt.u64 	%p9, %rd3, %rd14;
	selp.b64 	%rd24, 0, %rd14, %p9;
	sub.s64 	%rd26, %rd3, %rd24;
	bra.uni 	$L__BB4_6;
$L__BB4_3:
	cvt.rn.f64.u64 	%fd1, %rd2;
	cvt.rn.f64.u64 	%fd2, %rd13;
	cvt.rn.f64.u64 	%fd3, %rd14;
	mul.f64 	%fd4, %fd2, %fd1;
	div.rn.f64 	%fd5, %fd4, %fd3;
	cvt.rzi.u64.f64 	%rd17, %fd5;
	mul.lo.s64 	%rd19, %rd17, %rd14;
	mul.hi.u64 	%rd20, %rd17, %rd14;
	sub.s64 	%rd26, %rd3, %rd19;
	sub.s64 	%rd21, %rd4, %rd20;
	setp.lt.u64 	%p3, %rd3, %rd19;
	selp.s64 	%rd22, -1, 0, %p3;
	add.s64 	%rd7, %rd21, %rd22;
	setp.eq.s64 	%p4, %rd7, 0;
	setp.lt.u64 	%p5, %rd26, %rd14;
	and.pred  	%p6, %p4, %p5;
	@%p6 bra 	$L__BB4_6;
	setp.eq.s64 	%p7, %rd7, 0;
	selp.b64 	%rd23, 0, %rd14, %p7;
	add.s64 	%rd25, %rd23, %rd26;
$L__BB4_5:
	mov.u64 	%rd26, %rd25;
	setp.ge.u64 	%p8, %rd26, %rd14;
	sub.s64 	%rd25, %rd26, %rd14;
	@%p8 bra 	$L__BB4_5;
$L__BB4_6:
	st.global.u64 	[%rd1], %rd26;
$L__BB4_7:
	ret;

}
	// .globl	ntt_forward_batched
.visible .entry ntt_forward_batched(
	.param .u64 .ptr .align 1 ntt_forward_batched_param_0,
	.param .u64 .ptr .align 1 ntt_forward_batched_param_1,
	.param .u64 .ptr .align 1 ntt_forward_batched_param_2,
	.param .u32 ntt_forward_batched_param_3,
	.param .u32 ntt_forward_batched_param_4,
	.param .u32 ntt_forward_batched_param_5,
	.param .u32 ntt_forward_batched_param_6
)
{
	.reg .pred 	%p<14>;
	.reg .b32 	%r<18>;
	.reg .b64 	%rd<49>;
	.reg .b64 	%fd<6>;

	ld.param.u64 	%rd16, [ntt_forward_batched_param_0];
	ld.param.u64 	%rd17, [ntt_forward_batched_param_1];
	ld.param.u64 	%rd18, [ntt_forward_batched_param_2];
	ld.param.u32 	%r3, [ntt_forward_batched_param_3];
	ld.param.u32 	%r5, [ntt_forward_batched_param_4];
	ld.param.u32 	%r4, [ntt_forward_batched_param_6];
	mov.u32 	%r6, %ctaid.x;
	mov.u32 	%r7, %ntid.x;
	mov.u32 	%r8, %tid.x;
	mad.lo.s32 	%r1, %r6, %r7, %r8;
	mov.u32 	%r2, %ctaid.y;
	shr.u32 	%r9, %r3, 1;
	setp.ge.u32 	%p1, %r1, %r9;
	setp.ge.u32 	%p2, %r2, %r5;
	or.pred  	%p3, %p1, %p2;
	@%p3 bra 	$L__BB5_7;
	cvta.to.global.u64 	%rd19, %rd18;
	cvta.to.global.u64 	%rd20, %rd16;
	cvta.to.global.u64 	%rd21, %rd17;
	mul.wide.u32 	%rd22, %r2, 8;
	add.s64 	%rd23, %rd19, %rd22;
	ld.global.u64 	%rd1, [%rd23];
	mul.lo.s32 	%r10, %r3, %r2;
	cvt.u64.u32 	%rd24, %r10;
	mul.wide.u32 	%rd25, %r10, 8;
	add.s64 	%rd26, %rd20, %rd25;
	div.u32 	%r11, %r1, %r4;
	mul.lo.s32 	%r12, %r4, %r11;
	sub.s32 	%r13, %r1, %r12;
	shl.b32 	%r14, %r12, 1;
	add.s32 	%r15, %r14, %r13;
	add.s32 	%r16, %r15, %r4;
	mul.wide.u32 	%rd27, %r15, 8;
	add.s64 	%rd2, %rd26, %rd27;
	ld.global.u64 	%rd3, [%rd2];
	mul.wide.u32 	%rd28, %r16, 8;
	add.s64 	%rd4, %rd26, %rd28;
	ld.global.u64 	%rd5, [%rd4];
	add.s32 	%r17, %r13, %r4;
	cvt.u64.u32 	%rd29, %r17;
	add.s64 	%rd30, %rd29, %rd24;
	shl.b64 	%rd31, %rd30, 3;
	add.s64 	%rd32, %rd21, %rd31;
	ld.global.u64 	%rd6, [%rd32];
	mul.lo.s64 	%rd7, %rd6, %rd5;
	mul.hi.u64 	%rd8, %rd6, %rd5;
	setp.ne.s64 	%p4, %rd8, 0;
	@%p4 bra 	$L__BB5_3;
	setp.lt.u64 	%p11, %rd7, %rd1;
	selp.b64 	%rd40, 0, %rd1, %p11;
	sub.s64 	%rd48, %rd7, %rd40;
	bra.uni 	$L__BB5_6;
$L__BB5_3:
	cvt.rn.f64.u64 	%fd1, %rd6;
	cvt.rn.f64.u64 	%fd2, %rd5;
	cvt.rn.f64.u64 	%fd3, %rd1;
	mul.f64 	%fd4, %fd2, %fd1;
	div.rn.f64 	%fd5, %fd4, %fd3;
	cvt.rzi.u64.f64 	%rd33, %fd5;
	mul.lo.s64 	%rd35, %rd33, %rd1;
	mul.hi.u64 	%rd36, %rd33, %rd1;
	sub.s64 	%rd48, %rd7, %rd35;
	sub.s64 	%rd37, %rd8, %rd36;
	setp.lt.u64 	%p5, %rd7, %rd35;
	selp.s64 	%rd38, -1, 0, %p5;
	add.s64 	%rd11, %rd37, %rd38;
	setp.eq.s64 	%p6, %rd11, 0;
	setp.lt.u64 	%p7, %rd48, %rd1;
	and.pred  	%p8, %p6, %p7;
	@%p8 bra 	$L__BB5_6;
	setp.eq.s64 	%p9, %rd11, 0;
	selp.b64 	%rd39, 0, %rd1, %p9;
	add.s64 	%rd47, %rd39, %rd48;
$L__BB5_5:
	mov.u64 	%rd48, %rd47;
	setp.ge.u64 	%p10, %rd48, %rd1;
	sub.s64 	%rd47, %rd48, %rd1;
	@%p10 bra 	$L__BB5_5;
$L__BB5_6:
	add.s64 	%rd41, %rd48, %rd3;
	setp.lt.u64 	%p12, %rd41, %rd1;
	selp.b64 	%rd42, 0, %rd1, %p12;
	sub.s64 	%rd43, %rd41, %rd42;
	st.global.u64 	[%rd2], %rd43;
	setp.lt.u64 	%p13, %rd3, %rd48;
	selp.b64 	%rd44, %rd1, 0, %p13;
	sub.s64 	%rd45, %rd3, %rd48;
	add.s64 	%rd46, %rd45, %rd44;
	st.global.u64 	[%rd4], %rd46;
$L__BB5_7:
	ret;

}
	// .globl	ntt_inverse_batched
.visible .entry ntt_inverse_batched(
	.param .u64 .ptr .align 1 ntt_inverse_batched_param_0,
	.param .u64 .ptr .align 1 ntt_inverse_batched_param_1,
	.param .u64 .ptr .align 1 ntt_inverse_batched_param_2,
	.param .u32 ntt_inverse_batched_param_3,
	.param .u32 ntt_inverse_batched_param_4,
	.param .u32 ntt_inverse_batched_param_5,
	.param .u32 ntt_inverse_batched_param_6
)
{
	.reg .pred 	%p<14>;
	.reg .b32 	%r<18>;
	.reg .b64 	%rd<49>;
	.reg .b64 	%fd<6>;

	ld.param.u64 	%rd16, [ntt_inverse_batched_param_0];
	ld.param.u64 	%rd17, [ntt_inverse_batched_param_1];
	ld.param.u64 	%rd18, [ntt_inverse_batched_param_2];
	ld.param.u32 	%r3, [ntt_inverse_batched_param_3];
	ld.param.u32 	%r5, [ntt_inverse_batched_param_4];
	ld.param.u32 	%r4, [ntt_inverse_batched_param_6];
	mov.u32 	%r6, %ctaid.x;
	mov.u32 	%r7, %ntid.x;
	mov.u32 	%r8, %tid.x;
	mad.lo.s32 	%r1, %r6, %r7, %r8;
	mov.u32 	%r2, %ctaid.y;
	shr.u32 	%r9, %r3, 1;
	setp.ge.u32 	%p1, %r1, %r9;
	setp.ge.u32 	%p2, %r2, %r5;
	or.pred  	%p3, %p1, %p2;
	@%p3 bra 	$L__BB6_7;
	cvta.to.global.u64 	%rd19, %rd18;
	cvta.to.global.u64 	%rd20, %rd16;
	cvta.to.global.u64 	%rd21, %rd17;
	mul.wide.u32 	%rd22, %r2, 8;
	add.s64 	%rd23, %rd19, %rd22;
	ld.global.u64 	%rd1, [%rd23];
	mul.lo.s32 	%r10, %r3, %r2;
	cvt.u64.u32 	%rd24, %r10;
	mul.wide.u32 	%rd25, %r10, 8;
	add.s64 	%rd26, %rd20, %rd25;
	div.u32 	%r11, %r1, %r4;
	mul.lo.s32 	%r12, %r4, %r11;
	sub.s32 	%r13, %r1, %r12;
	shl.b32 	%r14, %r12, 1;
	add.s32 	%r15, %r14, %r13;
	add.s32 	%r16, %r15, %r4;
	mul.wide.u32 	%rd27, %r15, 8;
	add.s64 	%rd2, %rd26, %rd27;
	ld.global.u64 	%rd28, [%rd2];
	mul.wide.u32 	%rd29, %r16, 8;
	add.s64 	%rd3, %rd26, %rd29;
	ld.global.u64 	%rd30, [%rd3];
	add.s32 	%r17, %r13, %r4;
	cvt.u64.u32 	%rd31, %r17;
	add.s64 	%rd32, %rd31, %rd24;
	shl.b64 	%rd33, %rd32, 3;
	add.s64 	%rd34, %rd21, %rd33;
	ld.global.u64 	%rd4, [%rd34];
	add.s64 	%rd5, %rd30, %rd28;
	setp.lt.u64 	%p4, %rd28, %rd30;
	selp.b64 	%rd35, %rd1, 0, %p4;
	sub.s64 	%rd36, %rd28, %rd30;
	add.s64 	%rd6, %rd36, %rd35;
	mul.lo.s64 	%rd7, %rd6, %rd4;
	mul.hi.u64 	%rd8, %rd4, %rd6;
	setp.ne.s64 	%p5, %rd8, 0;
	@%p5 bra 	$L__BB6_3;
	setp.lt.u64 	%p12, %rd7, %rd1;
	selp.b64 	%rd44, 0, %rd1, %p12;
	sub.s64 	%rd48, %rd7, %rd44;
	bra.uni 	$L__BB6_6;
$L__BB6_3:
	cvt.rn.f64.u64 	%fd1, %rd4;
	cvt.rn.f64.u64 	%fd2, %rd6;
	cvt.rn.f64.u64 	%fd3, %rd1;
	mul.f64 	%fd4, %fd1, %fd2;
	div.rn.f64 	%fd5, %fd4, %fd3;
	cvt.rzi.u64.f64 	%rd37, %fd5;
	mul.lo.s64 	%rd39, %rd37, %rd1;
	mul.hi.u64 	%rd40, %rd37, %rd1;
	sub.s64 	%rd48, %rd7, %rd39;
	sub.s64 	%rd41, %rd8, %rd40;
	setp.lt.u64 	%p6, %rd7, %rd39;
	selp.s64 	%rd42, -1, 0, %p6;
	add.s64 	%rd11, %rd41, %rd42;
	setp.eq.s64 	%p7, %rd11, 0;
	setp.lt.u64 	%p8, %rd48, %rd1;
	and.pred  	%p9, %p7, %p8;
	@%p9 bra 	$L__BB6_6;
	setp.eq.s64 	%p10, %rd11, 0;
	selp.b64 	%rd43, 0, %rd1, %p10;
	add.s64 	%rd47, %rd43, %rd48;
$L__BB6_5:
	mov.u64 	%rd48, %rd47;
	setp.ge.u64 	%p11, %rd48, %rd1;
	sub.s64 	%rd47, %rd48, %rd1;
	@%p11 bra 	$L__BB6_5;
$L__BB6_6:
	setp.lt.u64 	%p13, %rd5, %rd1;
	selp.b64 	%rd45, 0, %rd1, %p13;
	sub.s64 	%rd46, %rd5, %rd45;
	st.global.u64 	[%rd2], %rd46;
	st.global.u64 	[%rd3], %rd48;
$L__BB6_7:
	ret;

}
	// .globl	ntt_pointwise_multiply_batched
.visible .entry ntt_pointwise_multiply_batched(
	.param .u64 .ptr .align 1 ntt_pointwise_multiply_batched_param_0,
	.param .u64 .ptr .align 1 ntt_pointwise_multiply_batched_param_1,
	.param .u64 .ptr .align 1 ntt_pointwise_multiply_batched_param_2,
	.param .u64 .ptr .align 1 ntt_pointwise_multiply_batched_param_3,
	.param .u32 ntt_pointwise_multiply_batched_param_4,
	.param .u32 ntt_pointwise_multiply_batched_param_5
)
{
	.reg .pred 	%p<12>;
	.reg .b32 	%r<9>;
	.reg .b64 	%rd<38>;
	.reg .b64 	%fd<6>;

	ld.param.u64 	%rd13, [ntt_pointwise_multiply_batched_param_0];
	ld.param.u64 	%rd14, [ntt_pointwise_multiply_batched_param_1];
	ld.param.u64 	%rd15, [ntt_pointwise_multiply_batched_param_2];
	ld.param.u64 	%rd16, [ntt_pointwise_multiply_batched_param_3];
	ld.param.u32 	%r4, [ntt_pointwise_multiply_batched_param_4];
	ld.param.u32 	%r5, [ntt_pointwise_multiply_batched_param_5];
	mov.u32 	%r6, %ctaid.x;
	mov.u32 	%r7, %ntid.x;
	mov.u32 	%r8, %tid.x;
	mad.lo.s32 	%r1, %r6, %r7, %r8;
	mov.u32 	%r2, %ctaid.y;
	setp.ge.u32 	%p1, %r1, %r4;
	setp.ge.u32 	%p2, %r2, %r5;
	or.pred  	%p3, %p1, %p2;
	@%p3 bra 	$L__BB7_7;
	cvta.to.global.u64 	%rd17, %rd16;
	cvta.to.global.u64 	%rd18, %rd13;
	cvta.to.global.u64 	%rd19, %rd14;
	mul.wide.u32 	%rd20, %r2, 8;
	add.s64 	%rd21, %rd17, %rd20;
	ld.global.u64 	%rd1, [%rd21];
	mad.lo.s32 	%r3, %r4, %r2, %r1;
	mul.wide.u32 	%rd22, %r3, 8;
	add.s64 	%rd23, %rd18, %rd22;
	ld.global.u64 	%rd2, [%rd23];
	add.s64 	%rd24, %rd19, %rd22;
	ld.global.u64 	%rd3, [%rd24];
	mul.lo.s64 	%rd4, %rd3, %rd2;
	mul.hi.u64 	%rd5, %rd2, %rd3;
	setp.ne.s64 	%p4, %rd5, 0;
	@%p4 bra 	$L__BB7_3;
	setp.lt.u64 	%p11, %rd4, %rd1;
	selp.b64 	%rd32, 0, %rd1, %p11;
	sub.s64 	%rd37, %rd4, %rd32;
	bra.uni 	$L__BB7_6;
$L__BB7_3:
	cvt.rn.f64.u64 	%fd1, %rd2;
	cvt.rn.f64.u64 	%fd2, %rd3;
	cvt.rn.f64.u64 	%fd3, %rd1;
	mul.f64 	%fd4, %fd1, %fd2;
	div.rn.f64 	%fd5, %fd4, %fd3;
	cvt.rzi.u64.f64 	%rd25, %fd5;
	mul.lo.s64 	%rd27, %rd25, %rd1;
	mul.hi.u64 	%rd28, %rd25, %rd1;
	sub.s64 	%rd37, %rd4, %rd27;
	sub.s64 	%rd29, %rd5, %rd28;
	setp.lt.u64 	%p5, %rd4, %rd27;
	selp.s64 	%rd30, -1, 0, %p5;
	add.s64 	%rd8, %rd29, %rd30;
	setp.eq.s64 	%p6, %rd8, 0;
	setp.lt.u64 	%p7, %rd37, %rd1;
	and.pred  	%p8, %p6, %p7;
	@%p8 bra 	$L__BB7_6;
	setp.eq.s64 	%p9, %rd8, 0;
	selp.b64 	%rd31, 0, %rd1, %p9;
	add.s64 	%rd36, %rd31, %rd37;
$L__BB7_5:
	mov.u64 	%rd37, %rd36;
	setp.ge.u64 	%p10, %rd37, %rd1;
	sub.s64 	%rd36, %rd37, %rd1;
	@%p10 bra 	$L__BB7_5;
$L__BB7_6:
	cvta.to.global.u64 	%rd33, %rd15;
	add.s64 	%rd35, %rd33, %rd22;
	st.global.u64 	[%rd35], %rd37;
$L__BB7_7:
	ret;

}


// ===== COMPILED SASS (sm_100) =====

	.target	sm_100

	.elftype	@"ET_EXEC"


//--------------------- .note.nv.tkinfo           --------------------------
	.section	.note.nv.tkinfo,"",@"SHT_NOTE"
	.sectionflags	@"SHF_NOTE_NV_TKINFO"
	.tkinfo
        /*0018*/ 	.word	0x00000002
        /*0030*/ 	.string	""
        /*0030*/ 	.string	"ptxas"
        /*0030*/ 	.string	"Cuda compilation tools, release 13.0, V13.0.88"
        /*0030*/ 	.string	"Build cuda_13.0.r13.0/compiler.36424714_0"
        /*0030*/ 	.string	"-arch sm_100 -m 64 "



//--------------------- .note.nv.cuinfo           --------------------------
	.section	.note.nv.cuinfo,"",@"SHT_NOTE"
	.sectionflags	@"SHF_NOTE_NV_CUINFO"
        /*0018*/ 	.short	0x0002
        /*001a*/ 	.short	0x0064
        /*001c*/ 	.short	0x0082
	.zero		2


//--------------------- .nv.info                  --------------------------
	.section	.nv.info,"",@"SHT_CUDA_INFO"
	.align	4


	//----- nvinfo : EIATTR_REGCOUNT
	.align		4
        /*0000*/ 	.byte	0x04, 0x2f
        /*0002*/ 	.short	(.L_1 - .L_0)
	.align		4
.L_0:
        /*0004*/ 	.word	index@(bit_reverse_permutation)
        /*0008*/ 	.word	0x0000000c


	//----- nvinfo : EIATTR_FRAME_SIZE
	.align		4
.L_1:
        /*000c*/ 	.byte	0x04, 0x11
        /*000e*/ 	.short	(.L_3 - .L_2)
	.align		4
.L_2:
        /*0010*/ 	.word	index@(bit_reverse_permutation)
        /*0014*/ 	.word	0x00000000


	//----- nvinfo : EIATTR_REGCOUNT
	.align		4
.L_3:
        /*0018*/ 	.byte	0x04, 0x2f
        /*001a*/ 	.short	(.L_5 - .L_4)
	.align		4
.L_4:
        /*001c*/ 	.word	index@(ntt_forward)
        /*0020*/ 	.word	0x00000020


	//----- nvinfo : EIATTR_FRAME_SIZE
	.align		4
.L_5:
        /*0024*/ 	.byte	0x04, 0x11
        /*0026*/ 	.short	(.L_7 - .L_6)
	.align		4
.L_6:
        /*0028*/ 	.word	index@($__internal_6_$__cuda_sm20_div_rn_f64_full)
        /*002c*/ 	.word	0x00000000


	//----- nvinfo : EIATTR_FRAME_SIZE
	.align		4
.L_7:
        /*0030*/ 	.byte	0x04, 0x11
        /*0032*/ 	.short	(.L_9 - .L_8)
	.align		4
.L_8:
        /*0034*/ 	.word	index@(ntt_forward)
        /*0038*/ 	.word	0x00000000


	//----- nvinfo : EIATTR_REGCOUNT
	.align		4
.L_9:
        /*003c*/ 	.byte	0x04, 0x2f
        /*003e*/ 	.short	(.L_11 - .L_10)
	.align		4
.L_10:
        /*0040*/ 	.word	index@(ntt_inverse)
        /*0044*/ 	.word	0x00000020


	//----- nvinfo : EIATTR_FRAME_SIZE
	.align		4
.L_11:
        /*0048*/ 	.byte	0x04, 0x11
        /*004a*/ 	.short	(.L_13 - .L_12)
	.align		4
.L_12:
        /*004c*/ 	.word	index@($__internal_5_$__cuda_sm20_div_rn_f64_full)
        /*0050*/ 	.word	0x00000000


	//----- nvinfo : EIATTR_FRAME_SIZE
	.align		4
.L_13:
        /*0054*/ 	.byte	0x04, 0x11
        /*0056*/ 	.short	(.L_15 - .L_14)
	.align		4
.L_14:
        /*0058*/ 	.word	index@(ntt_inverse)
        /*005c*/ 	.word	0x00000000


	//----- nvinfo : EIATTR_REGCOUNT
	.align		4
.L_15:
        /*0060*/ 	.byte	0x04, 0x2f
        /*0062*/ 	.short	(.L_17 - .L_16)
	.align		4
.L_16:
        /*0064*/ 	.word	index@(ntt_pointwise_multiply)
        /*0068*/ 	.word	0x0000001d


	//----- nvinfo : EIATTR_FRAME_SIZE
	.align		4
.L_17:
        /*006c*/ 	.byte	0x04, 0x11
        /*006e*/ 	.short	(.L_19 - .L_18)
	.align		4
.L_18:
        /*0070*/ 	.word	index@($__internal_4_$__cuda_sm20_div_rn_f64_full)
        /*0074*/ 	.word	0x00000000


	//----- nvinfo : EIATTR_FRAME_SIZE
	.align		4
.L_19:
        /*0078*/ 	.byte	0x04, 0x11
        /*007a*/ 	.short	(.L_21 - .L_20)
	.align		4
.L_20:
        /*007c*/ 	.word	index@(ntt_pointwise_multiply)
        /*0080*/ 	.word	0x00000000


	//----- nvinfo : EIATTR_REGCOUNT
	.align		4
.L_21:
        /*0084*/ 	.byte	0x04, 0x2f
        /*0086*/ 	.short	(.L_23 - .L_22)
	.align		4
.L_22:
        /*0088*/ 	.word	index@(ntt_scalar_multiply)
        /*008c*/ 	.word	0x0000001e


	//----- nvinfo : EIATTR_FRAME_SIZE
	.align		4
.L_23:
        /*0090*/ 	.byte	0x04, 0x11
        /*0092*/ 	.short	(.L_25 - .L_24)
	.align		4
.L_24:
        /*0094*/ 	.word	index@($__internal_3_$__cuda_sm20_div_rn_f64_full)
        /*0098*/ 	.word	0x00000000


	//----- nvinfo : EIATTR_FRAME_SIZE
	.align		4
.L_25:
        /*009c*/ 	.byte	0x04, 0x11
        /*009e*/ 	.short	(.L_27 - .L_26)
	.align		4
.L_26:
        /*00a0*/ 	.word	index@(ntt_scalar_multiply)
        /*00a4*/ 	.word	0x00000000


	//----- nvinfo : EIATTR_REGCOUNT
	.align		4
.L_27:
        /*00a8*/ 	.byte	0x04, 0x2f
        /*00aa*/ 	.short	(.L_29 - .L_28)
	.align		4
.L_28:
        /*00ac*/ 	.word	index@(ntt_forward_batched)
        /*00b0*/ 	.word	0x00000024


	//----- nvinfo : EIATTR_FRAME_SIZE
	.align		4
.L_29:
        /*00b4*/ 	.byte	0x04, 0x11
        /*00b6*/ 	.short	(.L_31 - .L_30)
	.align		4
.L_30:
        /*00b8*/ 	.word	index@($__internal_2_$__cuda_sm20_div_rn_f64_full)
        /*00bc*/ 	.word	0x00000000


	//----- nvinfo : EIATTR_FRAME_SIZE
	.align		4
.L_31:
        /*00c0*/ 	.byte	0x04, 0x11
        /*00c2*/ 	.short	(.L_33 - .L_32)
	.align		4
.L_32:
        /*00c4*/ 	.word	index@(ntt_forward_batched)
        /*00c8*/ 	.word	0x00000000


	//----- nvinfo : EIATTR_REGCOUNT
	.align		4
.L_33:
        /*00cc*/ 	.byte	0x04, 0x2f
        /*00ce*/ 	.short	(.L_35 - .L_34)
	.align		4
.L_34:
        /*00d0*/ 	.word	index@(ntt_inverse_batched)
        /*00d4*/ 	.word	0x00000024


	//----- nvinfo : EIATTR_FRAME_SIZE
	.align		4
.L_35:
        /*00d8*/ 	.byte	0x04, 0x11
        /*00da*/ 	.short	(.L_37 - .L_36)
	.align		4
.L_36:
        /*00dc*/ 	.word	index@($__internal_1_$__cuda_sm20_div_rn_f64_full)
        /*00e0*/ 	.word	0x00000000


	//----- nvinfo : EIATTR_FRAME_SIZE
	.align		4
.L_37:
        /*00e4*/ 	.byte	0x04, 0x11
        /*00e6*/ 	.short	(.L_39 - .L_38)
	.align		4
.L_38:
        /*00e8*/ 	.word	index@(ntt_inverse_batched)
        /*00ec*/ 	.word	0x00000000


	//----- nvinfo : EIATTR_REGCOUNT
	.align		4
.L_39:
        /*00f0*/ 	.byte	0x04, 0x2f
        /*00f2*/ 	.short	(.L_41 - .L_40)
	.align		4
.L_40:
        /*00f4*/ 	.word	index@(ntt_pointwise_multiply_batched)
        /*00f8*/ 	.word	0x0000001e


	//----- nvinfo : EIATTR_FRAME_SIZE
	.align		4
.L_41:
        /*00fc*/ 	.byte	0x04, 0x11
        /*00fe*/ 	.short	(.L_43 - .L_42)
	.align		4
.L_42:
        /*0100*/ 	.word	index@($__internal_0_$__cuda_sm20_div_rn_f64_full)
        /*0104*/ 	.word	0x00000000


	//----- nvinfo : EIATTR_FRAME_SIZE
	.align		4
.L_43:
        /*0108*/ 	.byte	0x04, 0x11
        /*010a*/ 	.short	(.L_45 - .L_44)
	.align		4
.L_44:
        /*010c*/ 	.word	index@(ntt_pointwise_multiply_batched)
        /*0110*/ 	.word	0x00000000


	//----- nvinfo : EIATTR_MIN_STACK_SIZE
	.align		4
.L_45:
        /*0114*/ 	.byte	0x04, 0x12
        /*0116*/ 	.short	(.L_47 - .L_46)
	.align		4
.L_46:
        /*0118*/ 	.word	index@(ntt_pointwise_multiply_batched)
        /*011c*/ 	.word	0x00000000


	//----- nvinfo : EIATTR_MIN_STACK_SIZE
	.align		4
.L_47:
        /*0120*/ 	.byte	0x04, 0x12
        /*0122*/ 	.short	(.L_49 - .L_48)
	.align		4
.L_48:
        /*0124*/ 	.word	index@(ntt_inverse_batched)
        /*0128*/ 	.word	0x00000000


	//----- nvinfo : EIATTR_MIN_STACK_SIZE
	.align		4
.L_49:
        /*012c*/ 	.byte	0x04, 0x12
        /*012e*/ 	.short	(.L_51 - .L_50)
	.align		4
.L_50:
        /*0130*/ 	.word	index@(ntt_forward_batched)
        /*0134*/ 	.word	0x00000000


	//----- nvinfo : EIATTR_MIN_STACK_SIZE
	.align		4
.L_51:
        /*0138*/ 	.byte	0x04, 0x12
        /*013a*/ 	.short	(.L_53 - .L_52)
	.align		4
.L_52:
        /*013c*/ 	.word	index@(ntt_scalar_multiply)
        /*0140*/ 	.word	0x00000000


	//----- nvinfo : EIATTR_MIN_STACK_SIZE
	.align		4
.L_53:
        /*0144*/ 	.byte	0x04, 0x12
        /*0146*/ 	.short	(.L_55 - .L_54)
	.align		4
.L_54:
        /*0148*/ 	.word	index@(ntt_pointwise_multiply)
        /*014c*/ 	.word	0x00000000


	//----- nvinfo : EIATTR_MIN_STACK_SIZE
	.align		4
.L_55:
        /*0150*/ 	.byte	0x04, 0x12
        /*0152*/ 	.short	(.L_57 - .L_56)
	.align		4
.L_56:
        /*0154*/ 	.word	index@(ntt_inverse)
        /*0158*/ 	.word	0x00000000


	//----- nvinfo : EIATTR_MIN_STACK_SIZE
	.align		4
.L_57:
        /*015c*/ 	.byte	0x04, 0x12
        /*015e*/ 	.short	(.L_59 - .L_58)
	.align		4
.L_58:
        /*0160*/ 	.word	index@(ntt_forward)
        /*0164*/ 	.word	0x00000000


	//----- nvinfo : EIATTR_MIN_STACK_SIZE
	.align		4
.L_59:
        /*0168*/ 	.byte	0x04, 0x12
        /*016a*/ 	.short	(.L_61 - .L_60)
	.align		4
.L_60:
        /*016c*/ 	.word	index@(bit_reverse_permutation)
        /*0170*/ 	.word	0x00000000
.L_61:


//--------------------- .nv.compat                --------------------------
	.section	.nv.compat,"",@"SHT_CUDA_COMPAT_INFO"
	.align	4
        /*0000*/ 	.byte	0x02, 0x09, 0x00, 0x00, 0x02, 0x02, 0x01, 0x00, 0x02, 0x05, 0x05, 0x00, 0x03, 0x07, 0x01, 0x01
        /*0010*/ 	.byte	0x02, 0x03, 0x00, 0x00, 0x02, 0x06, 0x01, 0x00, 0x04, 0x0b, 0x08, 0x00, 0x01, 0x00, 0x00, 0x00
        /*0020*/ 	.byte	0x00, 0x00, 0x00, 0x00


//--------------------- .nv.info.ntt_pointwise_multiply_batched --------------------------
	.section	.nv.info.ntt_pointwise_multiply_batched,"",@"SHT_CUDA_INFO"
	.sectionflags	@""
	.align	4


	//----- nvinfo : EIATTR_CUDA_API_VERSION
	.align		4
        /*0000*/ 	.byte	0x04, 0x37
        /*0002*/ 	.short	(.L_63 - .L_62)
.L_62:
        /*0004*/ 	.word	0x00000082


	//----- nvinfo : EIATTR_KPARAM_INFO
	.align		4
.L_63:
        /*0008*/ 	.byte	0x04, 0x17
        /*000a*/ 	.short	(.L_65 - .L_64)
.L_64:
        /*000c*/ 	.word	0x00000000
        /*0010*/ 	.short	0x0005
        /*0012*/ 	.short	0x0024
        /*0014*/ 	.byte	0x00, 0xf0, 0x11, 0x00


	//----- nvinfo : EIATTR_KPARAM_INFO
	.align		4
.L_65:
        /*0018*/ 	.byte	0x04, 0x17
        /*001a*/ 	.short	(.L_67 - .L_66)
.L_66:
        /*001c*/ 	.word	0x00000000
        /*0020*/ 	.short	0x0004
        /*0022*/ 	.short	0x0020
        /*0024*/ 	.byte	0x00, 0xf0, 0x11, 0x00


	//----- nvinfo : EIATTR_KPARAM_INFO
	.align		4
.L_67:
        /*0028*/ 	.byte	0x04, 0x17
        /*002a*/ 	.short	(.L_69 - .L_68)
.L_68:
        /*002c*/ 	.word	0x00000000
        /*0030*/ 	.short	0x0003
        /*0032*/ 	.short	0x0018
        /*0034*/ 	.byte	0x00, 0xf5, 0x21, 0x00


	//----- nvinfo : EIATTR_KPARAM_INFO
	.align		4
.L_69:
        /*0038*/ 	.byte	0x04, 0x17
        /*003a*/ 	.short	(.L_71 - .L_70)
.L_70:
        /*003c*/ 	.word	0x00000000
        /*0040*/ 	.short	0x0002
        /*0042*/ 	.short	0x0010
        /*0044*/ 	.byte	0x00, 0xf5, 0x21, 0x00


	//----- nvinfo : EIATTR_KPARAM_INFO
	.align		4
.L_71:
        /*0048*/ 	.byte	0x04, 0x17
        /*004a*/ 	.short	(.L_73 - .L_72)
.L_72:
        /*004c*/ 	.word	0x00000000
        /*0050*/ 	.short	0x0001
        /*0052*/ 	.short	0x0008
        /*0054*/ 	.byte	0x00, 0xf5, 0x21, 0x00


	//----- nvinfo : EIATTR_KPARAM_INFO
	.align		4
.L_73:
        /*0058*/ 	.byte	0x04, 0x17
        /*005a*/ 	.short	(.L_75 - .L_74)
.L_74:
        /*005c*/ 	.word	0x00000000
        /*0060*/ 	.short	0x0000
        /*0062*/ 	.short	0x0000
        /*0064*/ 	.byte	0x00, 0xf5, 0x21, 0x00


	//----- nvinfo : EIATTR_SPARSE_MMA_MASK
	.align		4
.L_75:
        /*0068*/ 	.byte	0x03, 0x50
        /*006a*/ 	.short	0x0000


	//----- nvinfo : EIATTR_MAXREG_COUNT
	.align		4
        /*006c*/ 	.byte	0x03, 0x1b
        /*006e*/ 	.short	0x00ff


	//----- nvinfo : EIATTR_MERCURY_ISA_VERSION
	.align		4
        /*0070*/ 	.byte	0x03, 0x5f
        /*0072*/ 	.short	0x0101


	//----- nvinfo : EIATTR_VRC_CTA_INIT_COUNT
	.align		4
        /*0074*/ 	.byte	0x02, 0x4a
	.zero		1
	.zero		1


	//----- nvinfo : EIATTR_EXIT_INSTR_OFFSETS
	.align		4
        /*0078*/ 	.byte	0x04, 0x1c
        /*007a*/ 	.short	(.L_77 - .L_76)


	//   ....[0]....
.L_76:
        /*007c*/ 	.word	0x00000090


	//   ....[1]....
        /*0080*/ 	.word	0x000006d0


	//----- nvinfo : EIATTR_CRS_STACK_SIZE
	.align		4
.L_77:
        /*0084*/ 	.byte	0x04, 0x1e
        /*0086*/ 	.short	(.L_79 - .L_78)
.L_78:
        /*0088*/ 	.word	0x00000000


	//----- nvinfo : EIATTR_CBANK_PARAM_SIZE
	.align		4
.L_79:
        /*008c*/ 	.byte	0x03, 0x19
        /*008e*/ 	.short	0x0028


	//----- nvinfo : EIATTR_PARAM_CBANK
	.align		4
        /*0090*/ 	.byte	0x04, 0x0a
        /*0092*/ 	.short	(.L_81 - .L_80)
	.align		4
.L_80:
        /*0094*/ 	.word	index@(.nv.constant0.ntt_pointwise_multiply_batched)
        /*0098*/ 	.short	0x0380
        /*009a*/ 	.short	0x0028


	//----- nvinfo : EIATTR_SW_WAR
	.align		4
.L_81:
        /*009c*/ 	.byte	0x04, 0x36
        /*009e*/ 	.short	(.L_83 - .L_82)
.L_82:
        /*00a0*/ 	.word	0x00000008
.L_83:


//--------------------- .nv.info.ntt_inverse_batched --------------------------
	.section	.nv.info.ntt_inverse_batched,"",@"SHT_CUDA_INFO"
	.sectionflags	@""
	.align	4


	//----- nvinfo : EIATTR_CUDA_API_VERSION
	.align		4
        /*0000*/ 	.byte	0x04, 0x37
        /*0002*/ 	.short	(.L_85 - .L_84)
.L_84:
        /*0004*/ 	.word	0x00000082


	//----- nvinfo : EIATTR_KPARAM_INFO
	.align		4
.L_85:
        /*0008*/ 	.byte	0x04, 0x17
        /*000a*/ 	.short	(.L_87 - .L_86)
.L_86:
        /*000c*/ 	.word	0x00000000
        /*0010*/ 	.short	0x0006
        /*0012*/ 	.short	0x0024
        /*0014*/ 	.byte	0x00, 0xf0, 0x11, 0x00


	//----- nvinfo : EIATTR_KPARAM_INFO
	.align		4
.L_87:
        /*0018*/ 	.byte	0x04, 0x17
        /*001a*/ 	.short	(.L_89 - .L_88)
.L_88:
        /*001c*/ 	.word	0x00000000
        /*0020*/ 	.short	0x0005
        /*0022*/ 	.short	0x0020
        /*0024*/ 	.byte	0x00, 0xf0, 0x11, 0x00


	//----- nvinfo : EIATTR_KPARAM_INFO
	.align		4
.L_89:
        /*0028*/ 	.byte	0x04, 0x17
        /*002a*/ 	.short	(.L_91 - .L_90)
.L_90:
        /*002c*/ 	.word	0x00000000
        /*0030*/ 	.short	0x0004
        /*0032*/ 	.short	0x001c
        /*0034*/ 	.byte	0x00, 0xf0, 0x11, 0x00


	//----- nvinfo : EIATTR_KPARAM_INFO
	.align		4
.L_91:
        /*0038*/ 	.byte	0x04, 0x17
        /*003a*/ 	.short	(.L_93 - .L_92)
.L_92:
        /*003c*/ 	.word	0x00000000
        /*0040*/ 	.short	0x0003
        /*0042*/ 	.short	0x0018
        /*0044*/ 	.byte	0x00, 0xf0, 0x11, 0x00


	//----- nvinfo : EIATTR_KPARAM_INFO
	.align		4
.L_93:
        /*0048*/ 	.byte	0x04, 0x17
        /*004a*/ 	.short	(.L_95 - .L_94)
.L_94:
        /*004c*/ 	.word	0x00000000
        /*0050*/ 	.short	0x0002
        /*0052*/ 	.short	0x0010
        /*0054*/ 	.byte	0x00, 0xf5, 0x21, 0x00


	//----- nvinfo : EIATTR_KPARAM_INFO
	.align		4
.L_95:
        /*0058*/ 	.byte	0x04, 0x17
        /*005a*/ 	.short	(.L_97 - .L_96)
.L_96:
        /*005c*/ 	.word	0x00000000
        /*0060*/ 	.short	0x0001
        /*0062*/ 	.short	0x0008
        /*0064*/ 	.byte	0x00, 0xf5, 0x21, 0x00


	//----- nvinfo : EIATTR_KPARAM_INFO
	.align		4
.L_97:
        /*0068*/ 	.byte	0x04, 0x17
        /*006a*/ 	.short	(.L_99 - .L_98)
.L_98:
        /*006c*/ 	.word	0x00000000
        /*0070*/ 	.short	0x0000
        /*0072*/ 	.short	0x0000
        /*0074*/ 	.byte	0x00, 0xf5, 0x21, 0x00


	//----- nvinfo : EIATTR_SPARSE_MMA_MASK
	.align		4
.L_99:
        /*0078*/ 	.byte	0x03, 0x50
        /*007a*/ 	.short	0x0000


	//----- nvinfo : EIATTR_MAXREG_COUNT
	.align		4
        /*007c*/ 	.byte	0x03, 0x1b
        /*007e*/ 	.short	0x00ff


	//----- nvinfo : EIATTR_MERCURY_ISA_VERSION
	.align		4
        /*0080*/ 	.byte	0x03, 0x5f
        /*0082*/ 	.short	0x0101


	//----- nvinfo : EIATTR_VRC_CTA_INIT_COUNT
	.align		4
        /*0084*/ 	.byte	0x02, 0x4a
	.zero		1
	.zero		1


	//----- nvinfo : EIATTR_EXIT_INSTR_OFFSETS
	.align		4
        /*0088*/ 	.byte	0x04, 0x1c
        /*008a*/ 	.short	(.L_101 - .L_100)


	//   ....[0]....
.L_100:
        /*008c*/ 	.word	0x000000a0


	//   ....[1]....
        /*0090*/ 	.word	0x00000990


	//----- nvinfo : EIATTR_CRS_STACK_SIZE
	.align		4
.L_101:
        /*0094*/ 	.byte	0x04, 0x1e
        /*0096*/ 	.short	(.L_103 - .L_102)
.L_102:
        /*0098*/ 	.word	0x00000000


	//----- nvinfo : EIATTR_CBANK_PARAM_SIZE
	.align		4
.L_103:
        /*009c*/ 	.byte	0x03, 0x19
        /*009e*/ 	.short	0x0028


	//----- nvinfo : EIATTR_PARAM_CBANK
	.align		4
        /*00a0*/ 	.byte	0x04, 0x0a
        /*00a2*/ 	.short	(.L_105 - .L_104)
	.align		4
.L_104:
        /*00a4*/ 	.word	index@(.nv.constant0.ntt_inverse_batched)
        /*00a8*/ 	.short	0x0380
        /*00aa*/ 	.short	0x0028


	//----- nvinfo : EIATTR_SW_WAR
	.align		4
.L_105:
        /*00ac*/ 	.byte	0x04, 0x36
        /*00ae*/ 	.short	(.L_107 - .L_106)
.L_106:
        /*00b0*/ 	.word	0x00000008
.L_107:


//--------------------- .nv.info.ntt_forward_batched --------------------------
	.section	.nv.info.ntt_forward_batched,"",@"SHT_CUDA_INFO"
	.sectionflags	@""
	.align	4


	//----- nvinfo : EIATTR_CUDA_API_VERSION
	.align		4
        /*0000*/ 	.byte	0x04, 0x37
        /*0002*/ 	.short	(.L_109 - .L_108)
.L_108:
        /*0004*/ 	.word	0x00000082


	//----- nvinfo : EIATTR_KPARAM_INFO
	.align		4
.L_109:
        /*0008*/ 	.byte	0x04, 0x17
        /*000a*/ 	.short	(.L_111 - .L_110)
.L_110:
        /*000c*/ 	.word	0x00000000
        /*0010*/ 	.short	0x0006
        /*0012*/ 	.short	0x0024
        /*0014*/ 	.byte	0x00, 0xf0, 0x11, 0x00


	//----- nvinfo : EIATTR_KPARAM_INFO
	.align		4
.L_111:
        /*0018*/ 	.byte	0x04, 0x17
        /*001a*/ 	.short	(.L_113 - .L_112)
.L_112:
        /*001c*/ 	.word	0x00000000
        /*0020*/ 	.short	0x0005
        /*0022*/ 	.short	0x0020
        /*0024*/ 	.byte	0x00, 0xf0, 0x11, 0x00


	//----- nvinfo : EIATTR_KPARAM_INFO
	.align		4
.L_113:
        /*0028*/ 	.byte	0x04, 0x17
        /*002a*/ 	.short	(.L_115 - .L_114)
.L_114:
        /*002c*/ 	.word	0x00000000
        /*0030*/ 	.short	0x0004
        /*0032*/ 	.short	0x001c
        /*0034*/ 	.byte	0x00, 0xf0, 0x11, 0x00


	//----- nvinfo : EIATTR_KPARAM_INFO
	.align		4
.L_115:
        /*0038*/ 	.byte	0x04, 0x17
        /*003a*/ 	.short	(.L_117 - .L_116)
.L_116:
        /*003c*/ 	.word	0x00000000
        /*0040*/ 	.short	0x0003
        /*0042*/ 	.short	0x0018
        /*0044*/ 	.byte	0x00, 0xf0, 0x11, 0x00


	//----- nvinfo : EIATTR_KPARAM_INFO
	.align		4
.L_117:
        /*0048*/ 	.byte	0x04, 0x17
        /*004a*/ 	.short	(.L_119 - .L_118)
.L_118:
        /*004c*/ 	.word	0x00000000
        /*0050*/ 	.short	0x0002
        /*0052*/ 	.short	0x0010
        /*0054*/ 	.byte	0x00, 0xf5, 0x21, 0x00


	//----- nvinfo : EIATTR_KPARAM_INFO
	.align		4
.L_119:
        /*0058*/ 	.byte	0x04, 0x17
        /*005a*/ 	.short	(.L_121 - .L_120)
.L_120:
        /*005c*/ 	.word	0x00000000
        /*0060*/ 	.short	0x0001
        /*0062*/ 	.short	0x0008
        /*0064*/ 	.byte	0x00, 0xf5, 0x21, 0x00


	//----- nvinfo : EIATTR_KPARAM_INFO
	.align		4
.L_121:
        /*0068*/ 	.byte	0x04, 0x17
        /*006a*/ 	.short	(.L_123 - .L_122)
.L_122:
        /*006c*/ 	.word	0x00000000
        /*0070*/ 	.short	0x0000
        /*0072*/ 	.short	0x0000
        /*0074*/ 	.byte	0x00, 0xf5, 0x21, 0x00


	//----- nvinfo : EIATTR_SPARSE_MMA_MASK
	.align		4
.L_123:
        /*0078*/ 	.byte	0x03, 0x50
        /*007a*/ 	.short	0x0000


	//----- nvinfo : EIATTR_MAXREG_COUNT
	.align		4
        /*007c*/ 	.byte	0x03, 0x1b
        /*007e*/ 	.short	0x00ff


	//----- nvinfo : EIATTR_MERCURY_ISA_VERSION
	.align		4
        /*0080*/ 	.byte	0x03, 0x5f
        /*0082*/ 	.short	0x0101


	//----- nvinfo : EIATTR_VRC_CTA_INIT_COUNT
	.align		4
        /*0084*/ 	.byte	0x02, 0x4a
	.zero		1
	.zero		1


	//----- nvinfo : EIATTR_EXIT_INSTR_OFFSETS
	.align		4
        /*0088*/ 	.byte	0x04, 0x1c
        /*008a*/ 	.short	(.L_125 - .L_124)


	//   ....[0]....
.L_124:
        /*008c*/ 	.word	0x000000a0


	//   ....[1]....
        /*0090*/ 	.word	0x00000930


	//----- nvinfo : EIATTR_CRS_STACK_SIZE
	.align		4
.L_125:
        /*0094*/ 	.byte	0x04, 0x1e
        /*0096*/ 	.short	(.L_127 - .L_126)
.L_126:
        /*0098*/ 	.word	0x00000000


	//----- nvinfo : EIATTR_CBANK_PARAM_SIZE
	.align		4
.L_127:
        /*009c*/ 	.byte	0x03, 0x19
        /*009e*/ 	.short	0x0028


	//----- nvinfo : EIATTR_PARAM_CBANK
	.align		4
        /*00a0*/ 	.byte	0x04, 0x0a
        /*00a2*/ 	.short	(.L_129 - .L_128)
	.align		4
.L_128:
        /*00a4*/ 	.word	index@(.nv.constant0.ntt_forward_batched)
        /*00a8*/ 	.short	0x0380
        /*00aa*/ 	.short	0x0028


	//----- nvinfo : EIATTR_SW_WAR
	.align		4
.L_129:
        /*00ac*/ 	.byte	0x04, 0x36
        /*00ae*/ 	.short	(.L_131 - .L_130)
.L_130:
        /*00b0*/ 	.word	0x00000008
.L_131:


//--------------------- .nv.info.ntt_scalar_multiply --------------------------
	.section	.nv.info.ntt_scalar_multiply,"",@"SHT_CUDA_INFO"
	.sectionflags	@""
	.align	4


	//----- nvinfo : EIATTR_CUDA_API_VERSION
	.align		4
        /*0000*/ 	.byte	0x04, 0x37
        /*0002*/ 	.short	(.L_133 - .L_132)
.L_132:
        /*0004*/ 	.word	0x00000082


	//----- nvinfo : EIATTR_KPARAM_INFO
	.align		4
.L_133:
        /*0008*/ 	.byte	0x04, 0x17
        /*000a*/ 	.short	(.L_135 - .L_134)
.L_134:
        /*000c*/ 	.word	0x00000000
        /*0010*/ 	.short	0x0003
        /*0012*/ 	.short	0x0018
        /*0014*/ 	.byte	0x00, 0xf0, 0x21, 0x00


	//----- nvinfo : EIATTR_KPARAM_INFO
	.align		4
.L_135:
        /*0018*/ 	.byte	0x04, 0x17
        /*001a*/ 	.short	(.L_137 - .L_136)
.L_136:
        /*001c*/ 	.word	0x00000000
        /*0020*/ 	.short	0x0002
        /*0022*/ 	.short	0x0010
        /*0024*/ 	.byte	0x00, 0xf0, 0x11, 0x00


	//----- nvinfo : EIATTR_KPARAM_INFO
	.align		4
.L_137:
        /*0028*/ 	.byte	0x04, 0x17
        /*002a*/ 	.short	(.L_139 - .L_138)
.L_138:
        /*002c*/ 	.word	0x00000000
        /*0030*/ 	.short	0x0001
        /*0032*/ 	.short	0x0008
        /*0034*/ 	.byte	0x00, 0xf0, 0x21, 0x00


	//----- nvinfo : EIATTR_KPARAM_INFO
	.align		4
.L_139:
        /*0038*/ 	.byte	0x04, 0x17
        /*003a*/ 	.short	(.L_141 - .L_140)
.L_140:
        /*003c*/ 	.word	0x00000000
        /*0040*/ 	.short	0x0000
        /*0042*/ 	.short	0x0000
        /*0044*/ 	.byte	0x00, 0xf5, 0x21, 0x00


	//----- nvinfo : EIATTR_SPARSE_MMA_MASK
	.align		4
.L_141:
        /*0048*/ 	.byte	0x03, 0x50
        /*004a*/ 	.short	0x0000


	//----- nvinfo : EIATTR_MAXREG_COUNT
	.align		4
        /*004c*/ 	.byte	0x03, 0x1b
        /*004e*/ 	.short	0x00ff


	//----- nvinfo : EIATTR_MERCURY_ISA_VERSION
	.align		4
        /*0050*/ 	.byte	0x03, 0x5f
        /*0052*/ 	.short	0x0101


	//----- nvinfo : EIATTR_VRC_CTA_INIT_COUNT
	.align		4
        /*0054*/ 	.byte	0x02, 0x4a
	.zero		1
	.zero		1


	//----- nvinfo : EIATTR_EXIT_INSTR_OFFSETS
	.align		4
        /*0058*/ 	.byte	0x04, 0x1c
        /*005a*/ 	.short	(.L_143 - .L_142)


	//   ....[0]....
.L_142:
        /*005c*/ 	.word	0x00000070


	//   ....[1]....
        /*0060*/ 	.word	0x00000610


	//----- nvinfo : EIATTR_CRS_STACK_SIZE
	.align		4
.L_143:
        /*0064*/ 	.byte	0x04, 0x1e
        /*0066*/ 	.short	(.L_145 - .L_144)
.L_144:
        /*0068*/ 	.word	0x00000000


	//----- nvinfo : EIATTR_CBANK_PARAM_SIZE
	.align		4
.L_145:
        /*006c*/ 	.byte	0x03, 0x19
        /*006e*/ 	.short	0x0020


	//----- nvinfo : EIATTR_PARAM_CBANK
	.align		4
        /*0070*/ 	.byte	0x04, 0x0a
        /*0072*/ 	.short	(.L_147 - .L_146)
	.align		4
.L_146:
        /*0074*/ 	.word	index@(.nv.constant0.ntt_scalar_multiply)
        /*0078*/ 	.short	0x0380
        /*007a*/ 	.short	0x0020


	//----- nvinfo : EIATTR_SW_WAR
	.align		4
.L_147:
        /*007c*/ 	.byte	0x04, 0x36
        /*007e*/ 	.short	(.L_149 - .L_148)
.L_148:
        /*0080*/ 	.word	0x00000008
.L_149:


//--------------------- .nv.info.ntt_pointwise_multiply --------------------------
	.section	.nv.info.ntt_pointwise_multiply,"",@"SHT_CUDA_INFO"
	.sectionflags	@""
	.align	4


	//----- nvinfo : EIATTR_CUDA_API_VERSION
	.align		4
        /*0000*/ 	.byte	0x04, 0x37
        /*0002*/ 	.short	(.L_151 - .L_150)
.L_150:
        /*0004*/ 	.word	0x00000082


	//----- nvinfo : EIATTR_KPARAM_INFO
	.align		4
.L_151:
        /*0008*/ 	.byte	0x04, 0x17
        /*000a*/ 	.short	(.L_153 - .L_152)
.L_152:
        /*000c*/ 	.word	0x00000000
        /*0010*/ 	.short	0x0004
        /*0012*/ 	.short	0x0020
        /*0014*/ 	.byte	0x00, 0xf0, 0x21, 0x00


	//----- nvinfo : EIATTR_KPARAM_INFO
	.align		4
.L_153:
        /*0018*/ 	.byte	0x04, 0x17
        /*001a*/ 	.short	(.L_155 - .L_154)
.L_154:
        /*001c*/ 	.word	0x00000000
        /*0020*/ 	.short	0x0003
        /*0022*/ 	.short	0x0018
        /*0024*/ 	.byte	0x00, 0xf0, 0x11, 0x00


	//----- nvinfo : EIATTR_KPARAM_INFO
	.align		4
.L_155:
        /*0028*/ 	.byte	0x04, 0x17
        /*002a*/ 	.short	(.L_157 - .L_156)
.L_156:
        /*002c*/ 	.word	0x00000000
        /*0030*/ 	.short	0x0002
        /*0032*/ 	.short	0x0010
        /*0034*/ 	.byte	0x00, 0xf5, 0x21, 0x00


	//----- nvinfo : EIATTR_KPARAM_INFO
	.align		4
.L_157:
        /*0038*/ 	.byte	0x04, 0x17
        /*003a*/ 	.short	(.L_159 - .L_158)
.L_158:
        /*003c*/ 	.word	0x00000000
        /*0040*/ 	.short	0x0001
        /*0042*/ 	.short	0x0008
        /*0044*/ 	.byte	0x00, 0xf5, 0x21, 0x00


	//----- nvinfo : EIATTR_KPARAM_INFO
	.align		4
.L_159:
        /*0048*/ 	.byte	0x04, 0x17
        /*004a*/ 	.short	(.L_161 - .L_160)
.L_160:
        /*004c*/ 	.word	0x00000000
        /*0050*/ 	.short	0x0000
        /*0052*/ 	.short	0x0000
        /*0054*/ 	.byte	0x00, 0xf5, 0x21, 0x00


	//----- nvinfo : EIATTR_SPARSE_MMA_MASK
	.align		4
.L_161:
        /*0058*/ 	.byte	0x03, 0x50
        /*005a*/ 	.short	0x0000


	//----- nvinfo : EIATTR_MAXREG_COUNT
	.align		4
        /*005c*/ 	.byte	0x03, 0x1b
        /*005e*/ 	.short	0x00ff


	//----- nvinfo : EIATTR_MERCURY_ISA_VERSION
	.align		4
        /*0060*/ 	.byte	0x03, 0x5f
        /*0062*/ 	.short	0x0101


	//----- nvinfo : EIATTR_VRC_CTA_INIT_COUNT
	.align		4
        /*0064*/ 	.byte	0x02, 0x4a
	.zero		1
	.zero		1


	//----- nvinfo : EIATTR_EXIT_INSTR_OFFSETS
	.align		4
        /*0068*/ 	.byte	0x04, 0x1c
        /*006a*/ 	.short	(.L_163 - .L_162)


	//   ....[0]....
.L_162:
        /*006c*/ 	.word	0x00000070


	//   ....[1]....
        /*0070*/ 	.word	0x00000680


	//----- nvinfo : EIATTR_CRS_STACK_SIZE
	.align		4
.L_163:
        /*0074*/ 	.byte	0x04, 0x1e
        /*0076*/ 	.short	(.L_165 - .L_164)
.L_164:
        /*0078*/ 	.word	0x00000000


	//----- nvinfo : EIATTR_CBANK_PARAM_SIZE
	.align		4
.L_165:
        /*007c*/ 	.byte	0x03, 0x19
        /*007e*/ 	.short	0x0028


	//----- nvinfo : EIATTR_PARAM_CBANK
	.align		4
        /*0080*/ 	.byte	0x04, 0x0a
        /*0082*/ 	.short	(.L_167 - .L_166)
	.align		4
.L_166:
        /*0084*/ 	.word	index@(.nv.constant0.ntt_pointwise_multiply)
        /*0088*/ 	.short	0x0380
        /*008a*/ 	.short	0x0028


	//----- nvinfo : EIATTR_SW_WAR
	.align		4
.L_167:
        /*008c*/ 	.byte	0x04, 0x36
        /*008e*/ 	.short	(.L_169 - .L_168)
.L_168:
        /*0090*/ 	.word	0x00000008
.L_169:


//--------------------- .nv.info.ntt_inverse      --------------------------
	.section	.nv.info.ntt_inverse,"",@"SHT_CUDA_INFO"
	.sectionflags	@""
	.align	4


	//----- nvinfo : EIATTR_CUDA_API_VERSION
	.align		4
        /*0000*/ 	.byte	0x04, 0x37
        /*0002*/ 	.short	(.L_171 - .L_170)
.L_170:
        /*0004*/ 	.word	0x00000082


	//----- nvinfo : EIATTR_KPARAM_INFO
	.align		4
.L_171:
        /*0008*/ 	.byte	0x04, 0x17
        /*000a*/ 	.short	(.L_173 - .L_172)
.L_172:
        /*000c*/ 	.word	0x00000000
        /*0010*/ 	.short	0x0005
        /*0012*/ 	.short	0x0024
        /*0014*/ 	.byte	0x00, 0xf0, 0x11, 0x00


	//----- nvinfo : EIATTR_KPARAM_INFO
	.align		4
.L_173:
        /*0018*/ 	.byte	0x04, 0x17
        /*001a*/ 	.short	(.L_175 - .L_174)
.L_174:
        /*001c*/ 	.word	0x00000000
        /*0020*/ 	.short	0x0004
        /*0022*/ 	.short	0x0020
        /*0024*/ 	.byte	0x00, 0xf0, 0x11, 0x00


	//----- nvinfo : EIATTR_KPARAM_INFO
	.align		4
.L_175:
        /*0028*/ 	.byte	0x04, 0x17
        /*002a*/ 	.short	(.L_177 - .L_176)
.L_176:
        /*002c*/ 	.word	0x00000000
        /*0030*/ 	.short	0x0003
        /*0032*/ 	.short	0x0018
        /*0034*/ 	.byte	0x00, 0xf0, 0x21, 0x00


	//----- nvinfo : EIATTR_KPARAM_INFO
	.align		4
.L_177:
        /*0038*/ 	.byte	0x04, 0x17
        /*003a*/ 	.short	(.L_179 - .L_178)
.L_178:
        /*003c*/ 	.word	0x00000000
        /*0040*/ 	.short	0x0002
        /*0042*/ 	.short	0x0010
        /*0044*/ 	.byte	0x00, 0xf0, 0x11, 0x00


	//----- nvinfo : EIATTR_KPARAM_INFO
	.align		4
.L_179:
        /*0048*/ 	.byte	0x04, 0x17
        /*004a*/ 	.short	(.L_181 - .L_180)
.L_180:
        /*004c*/ 	.word	0x00000000
        /*0050*/ 	.short	0x0001
        /*0052*/ 	.short	0x0008
        /*0054*/ 	.byte	0x00, 0xf5, 0x21, 0x00


	//----- nvinfo : EIATTR_KPARAM_INFO
	.align		4
.L_181:
        /*0058*/ 	.byte	0x04, 0x17
        /*005a*/ 	.short	(.L_183 - .L_182)
.L_182:
        /*005c*/ 	.word	0x00000000
        /*0060*/ 	.short	0x0000
        /*0062*/ 	.short	0x0000
        /*0064*/ 	.byte	0x00, 0xf5, 0x21, 0x00


	//----- nvinfo : EIATTR_SPARSE_MMA_MASK
	.align		4
.L_183:
        /*0068*/ 	.byte	0x03, 0x50
        /*006a*/ 	.short	0x0000


	//----- nvinfo : EIATTR_MAXREG_COUNT
	.align		4
        /*006c*/ 	.byte	0x03, 0x1b
        /*006e*/ 	.short	0x00ff


	//----- nvinfo : EIATTR_MERCURY_ISA_VERSION
	.align		4
        /*0070*/ 	.byte	0x03, 0x5f
        /*0072*/ 	.short	0x0101


	//----- nvinfo : EIATTR_VRC_CTA_INIT_COUNT
	.align		4
        /*0074*/ 	.byte	0x02, 0x4a
	.zero		1
	.zero		1


	//----- nvinfo : EIATTR_EXIT_INSTR_OFFSETS
	.align		4
        /*0078*/ 	.byte	0x04, 0x1c
        /*007a*/ 	.short	(.L_185 - .L_184)


	//   ....[0]....
.L_184:
        /*007c*/ 	.word	0x00000080


	//   ....[1]....
        /*0080*/ 	.word	0x00000920


	//----- nvinfo : EIATTR_CRS_STACK_SIZE
	.align		4
.L_185:
        /*0084*/ 	.byte	0x04, 0x1e
        /*0086*/ 	.short	(.L_187 - .L_186)
.L_186:
        /*0088*/ 	.word	0x00000000


	//----- nvinfo : EIATTR_CBANK_PARAM_SIZE
	.align		4
.L_187:
        /*008c*/ 	.byte	0x03, 0x19
        /*008e*/ 	.short	0x0028


	//----- nvinfo : EIATTR_PARAM_CBANK
	.align		4
        /*0090*/ 	.byte	0x04, 0x0a
        /*0092*/ 	.short	(.L_189 - .L_188)
	.align		4
.L_188:
        /*0094*/ 	.word	index@(.nv.constant0.ntt_inverse)
        /*0098*/ 	.short	0x0380
        /*009a*/ 	.short	0x0028


	//----- nvinfo : EIATTR_SW_WAR
	.align		4
.L_189:
        /*009c*/ 	.byte	0x04, 0x36
        /*009e*/ 	.short	(.L_191 - .L_190)
.L_190:
        /*00a0*/ 	.word	0x00000008
.L_191:


//--------------------- .nv.info.ntt_forward      --------------------------
	.section	.nv.info.ntt_forward,"",@"SHT_CUDA_INFO"
	.sectionflags	@""
	.align	4


	//----- nvinfo : EIATTR_CUDA_API_VERSION
	.align		4
        /*0000*/ 	.byte	0x04, 0x37
        /*0002*/ 	.short	(.L_193 - .L_192)
.L_192:
        /*0004*/ 	.word	0x00000082


	//----- nvinfo : EIATTR_KPARAM_INFO
	.align		4
.L_193:
        /*0008*/ 	.byte	0x04, 0x17
        /*000a*/ 	.short	(.L_195 - .L_194)
.L_194:
        /*000c*/ 	.word	0x00000000
        /*0010*/ 	.short	0x0005
        /*0012*/ 	.short	0x0024
        /*0014*/ 	.byte	0x00, 0xf0, 0x11, 0x00


	//----- nvinfo : EIATTR_KPARAM_INFO
	.align		4
.L_195:
        /*0018*/ 	.byte	0x04, 0x17
        /*001a*/ 	.short	(.L_197 - .L_196)
.L_196:
        /*001c*/ 	.word	0x00000000
        /*0020*/ 	.short	0x0004
        /*0022*/ 	.short	0x0020
        /*0024*/ 	.byte	0x00, 0xf0, 0x11, 0x00


	//----- nvinfo : EIATTR_KPARAM_INFO
	.align		4
.L_197:
        /*0028*/ 	.byte	0x04, 0x17
        /*002a*/ 	.short	(.L_199 - .L_198)
.L_198:
        /*002c*/ 	.word	0x00000000
        /*0030*/ 	.short	0x0003
        /*0032*/ 	.short	0x0018
        /*0034*/ 	.byte	0x00, 0xf0, 0x21, 0x00


	//----- nvinfo : EIATTR_KPARAM_INFO
	.align		4
.L_199:
        /*0038*/ 	.byte	0x04, 0x17
        /*003a*/ 	.short	(.L_201 - .L_200)
.L_200:
        /*003c*/ 	.word	0x00000000
        /*0040*/ 	.short	0x0002
        /*0042*/ 	.short	0x0010
        /*0044*/ 	.byte	0x00, 0xf0, 0x11, 0x00


	//----- nvinfo : EIATTR_KPARAM_INFO
	.align		4
.L_201:
        /*0048*/ 	.byte	0x04, 0x17
        /*004a*/ 	.short	(.L_203 - .L_202)
.L_202:
        /*004c*/ 	.word	0x00000000
        /*0050*/ 	.short	0x0001
        /*0052*/ 	.short	0x0008
        /*0054*/ 	.byte	0x00, 0xf5, 0x21, 0x00


	//----- nvinfo : EIATTR_KPARAM_INFO
	.align		4
.L_203:
        /*0058*/ 	.byte	0x04, 0x17
        /*005a*/ 	.short	(.L_205 - .L_204)
.L_204:
        /*005c*/ 	.word	0x00000000
        /*0060*/ 	.short	0x0000
        /*0062*/ 	.short	0x0000
        /*0064*/ 	.byte	0x00, 0xf5, 0x21, 0x00


	//----- nvinfo : EIATTR_SPARSE_MMA_MASK
	.align		4
.L_205:
        /*0068*/ 	.byte	0x03, 0x50
        /*006a*/ 	.short	0x0000


	//----- nvinfo : EIATTR_MAXREG_COUNT
	.align		4
        /*006c*/ 	.byte	0x03, 0x1b
        /*006e*/ 	.short	0x00ff


	//----- nvinfo : EIATTR_MERCURY_ISA_VERSION
	.align		4
        /*0070*/ 	.byte	0x03, 0x5f
        /*0072*/ 	.short	0x0101


	//----- nvinfo : EIATTR_VRC_CTA_INIT_COUNT
	.align		4
        /*0074*/ 	.byte	0x02, 0x4a
	.zero		1
	.zero		1


	//----- nvinfo : EIATTR_EXIT_INSTR_OFFSETS
	.align		4
        /*0078*/ 	.byte	0x04, 0x1c
        /*007a*/ 	.short	(.L_207 - .L_206)


	//   ....[0]....
.L_206:
        /*007c*/ 	.word	0x00000080


	//   ....[1]....
        /*0080*/ 	.word	0x000008c0


	//----- nvinfo : EIATTR_CRS_STACK_SIZE
	.align		4
.L_207:
        /*0084*/ 	.byte	0x04, 0x1e
        /*0086*/ 	.short	(.L_209 - .L_208)
.L_208:
        /*0088*/ 	.word	0x00000000


	//----- nvinfo : EIATTR_CBANK_PARAM_SIZE
	.align		4
.L_209:
        /*008c*/ 	.byte	0x03, 0x19
        /*008e*/ 	.short	0x0028


	//----- nvinfo : EIATTR_PARAM_CBANK
	.align		4
        /*0090*/ 	.byte	0x04, 0x0a
        /*0092*/ 	.short	(.L_211 - .L_210)
	.align		4
.L_210:
        /*0094*/ 	.word	index@(.nv.constant0.ntt_forward)
        /*0098*/ 	.short	0x0380
        /*009a*/ 	.short	0x0028


	//----- nvinfo : EIATTR_SW_WAR
	.align		4
.L_211:
        /*009c*/ 	.byte	0x04, 0x36
        /*009e*/ 	.short	(.L_213 - .L_212)
.L_212:
        /*00a0*/ 	.word	0x00000008
.L_213:


//--------------------- .nv.info.bit_reverse_permutation --------------------------
	.section	.nv.info.bit_reverse_permutation,"",@"SHT_CUDA_INFO"
	.sectionflags	@""
	.align	4


	//----- nvinfo : EIATTR_CUDA_API_VERSION
	.align		4
        /*0000*/ 	.byte	0x04, 0x37
        /*0002*/ 	.short	(.L_215 - .L_214)
.L_214:
        /*0004*/ 	.word	0x00000082


	//----- nvinfo : EIATTR_KPARAM_INFO
	.align		4
.L_215:
        /*0008*/ 	.byte	0x04, 0x17
        /*000a*/ 	.short	(.L_217 - .L_216)
.L_216:
        /*000c*/ 	.word	0x00000000
        /*0010*/ 	.short	0x0002
        /*0012*/ 	.short	0x000c
        /*0014*/ 	.byte	0x00, 0xf0, 0x11, 0x00


	//----- nvinfo : EIATTR_KPARAM_INFO
	.align		4
.L_217:
        /*0018*/ 	.byte	0x04, 0x17
        /*001a*/ 	.short	(.L_219 - .L_218)
.L_218:
        /*001c*/ 	.word	0x00000000
        /*0020*/ 	.short	0x0001
        /*0022*/ 	.short	0x0008
        /*0024*/ 	.byte	0x00, 0xf0, 0x11, 0x00


	//----- nvinfo : EIATTR_KPARAM_INFO
	.align		4
.L_219:
        /*0028*/ 	.byte	0x04, 0x17
        /*002a*/ 	.short	(.L_221 - .L_220)
.L_220:
        /*002c*/ 	.word	0x00000000
        /*0030*/ 	.short	0x0000
        /*0032*/ 	.short	0x0000
        /*0034*/ 	.byte	0x00, 0xf5, 0x21, 0x00


	//----- nvinfo : EIATTR_SPARSE_MMA_MASK
	.align		4
.L_221:
        /*0038*/ 	.byte	0x03, 0x50
        /*003a*/ 	.short	0x0000


	//----- nvinfo : EIATTR_MAXREG_COUNT
	.align		4
        /*003c*/ 	.byte	0x03, 0x1b
        /*003e*/ 	.short	0x00ff


	//----- nvinfo : EIATTR_MERCURY_ISA_VERSION
	.align		4
        /*0040*/ 	.byte	0x03, 0x5f
        /*0042*/ 	.short	0x0101


	//----- nvinfo : EIATTR_VRC_CTA_INIT_COUNT
	.align		4
        /*0044*/ 	.byte	0x02, 0x4a
	.zero		1
	.zero		1


	//----- nvinfo : EIATTR_EXIT_INSTR_OFFSETS
	.align		4
        /*0048*/ 	.byte	0x04, 0x1c
        /*004a*/ 	.short	(.L_223 - .L_222)


	//   ....[0]....
.L_222:
        /*004c*/ 	.word	0x00000080


	//   ....[1]....
        /*0050*/ 	.word	0x00000810


	//   ....[2]....
        /*0054*/ 	.word	0x000008a0


	//----- nvinfo : EIATTR_CBANK_PARAM_SIZE
	.align		4
.L_223:
        /*0058*/ 	.byte	0x03, 0x19
        /*005a*/ 	.short	0x0010


	//----- nvinfo : EIATTR_PARAM_CBANK
	.align		4
        /*005c*/ 	.byte	0x04, 0x0a
        /*005e*/ 	.short	(.L_225 - .L_224)
	.align		4
.L_224:
        /*0060*/ 	.word	index@(.nv.constant0.bit_reverse_permutation)
        /*0064*/ 	.short	0x0380
        /*0066*/ 	.short	0x0010


	//----- nvinfo : EIATTR_SW_WAR
	.align		4
.L_225:
        /*0068*/ 	.byte	0x04, 0x36
        /*006a*/ 	.short	(.L_227 - .L_226)
.L_226:
        /*006c*/ 	.word	0x00000008
.L_227:


//--------------------- .nv.callgraph             --------------------------
	.section	.nv.callgraph,"",@"SHT_CUDA_CALLGRAPH"
	.align	4
	.sectionentsize	8
	.align		4
        /*0000*/ 	.word	0x00000000
	.align		4
        /*0004*/ 	.word	0xffffffff
	.align		4
        /*0008*/ 	.word	0x00000000
	.align		4
        /*000c*/ 	.word	0xfffffffe
	.align		4
        /*0010*/ 	.word	0x00000000
	.align		4
        /*0014*/ 	.word	0xfffffffd
	.align		4
        /*0018*/ 	.word	0x00000000
	.align		4
        /*001c*/ 	.word	0xfffffffc


//--------------------- .text.ntt_pointwise_multiply_batched --------------------------
	.section	.text.ntt_pointwise_multiply_batched,"ax",@progbits
	.align	128
        .global         ntt_pointwise_multiply_batched
        .type           ntt_pointwise_multiply_batched,@function
        .size           ntt_pointwise_multiply_batched,(.L_x_90 - ntt_pointwise_multiply_batched)
        .other          ntt_pointwise_multiply_batched,@"STO_CUDA_ENTRY STV_DEFAULT"
ntt_pointwise_multiply_batched:
.text.ntt_pointwise_multiply_batched:
[----:B------:R-:W-:Y:S01]  /*0000*/  LDC R1, c[0x0][0x37c] ;  /* 0x0000df00ff017b82 */ /* 0x000fe20000000800 */
[----:B------:R-:W0:Y:S07]  /*0010*/  S2R R3, SR_TID.X ;  /* 0x0000000000037919 */ /* 0x000e2e0000002100 */
[----:B------:R-:W0:Y:S01]  /*0020*/  S2UR UR4, SR_CTAID.X ;  /* 0x00000000000479c3 */ /* 0x000e220000002500 */
[----:B------:R-:W1:Y:S01]  /*0030*/  LDCU.64 UR6, c[0x0][0x3a0] ;  /* 0x00007400ff0677ac */ /* 0x000e620008000a00 */
[----:B------:R-:W1:Y:S06]  /*0040*/  S2R R5, SR_CTAID.Y ;  /* 0x0000000000057919 */ /* 0x000e6c0000002600 */
[----:B------:R-:W0:Y:S02]  /*0050*/  LDC R2, c[0x0][0x360] ;  /* 0x0000d800ff027b82 */ /* 0x000e240000000800 */
[----:B0-----:R-:W-:Y:S01]  /*0060*/  IMAD R2, R2, UR4, R3 ;  /* 0x0000000402027c24 */ /* 0x001fe2000f8e0203 */
[----:B-1----:R-:W-:-:S04]  /*0070*/  ISETP.GE.U32.AND P0, PT, R5, UR7, PT ;  /* 0x0000000705007c0c */ /* 0x002fc8000bf06070 */
[----:B------:R-:W-:-:S13]  /*0080*/  ISETP.GE.U32.OR P0, PT, R2, UR6, P0 ;  /* 0x0000000602007c0c */ /* 0x000fda0008706470 */
[----:B------:R-:W-:Y:S05]  /*0090*/  @P0 EXIT ;  /* 0x000000000000094d */ /* 0x000fea0003800000 */
[----:B------:R-:W0:Y:S01]  /*00a0*/  LDC.64 R18, c[0x0][0x380] ;  /* 0x0000e000ff127b82 */ /* 0x000e220000000a00 */
[----:B------:R-:W1:Y:S01]  /*00b0*/  LDCU.64 UR4, c[0x0][0x358] ;  /* 0x00006b00ff0477ac */ /* 0x000e620008000a00 */
[----:B------:R-:W-:-:S06]  /*00c0*/  IMAD R2, R5, UR6, R2 ;  /* 0x0000000605027c24 */ /* 0x000fcc000f8e0202 */
[----:B------:R-:W2:Y:S08]  /*00d0*/  LDC.64 R10, c[0x0][0x388] ;  /* 0x0000e200ff0a7b82 */ /* 0x000eb00000000a00 */
[----:B------:R-:W3:Y:S01]  /*00e0*/  LDC.64 R16, c[0x0][0x398] ;  /* 0x0000e600ff107b82 */ /* 0x000ee20000000a00 */
[----:B0-----:R-:W-:-:S06]  /*00f0*/  IMAD.WIDE.U32 R18, R2, 0x8, R18 ;  /* 0x0000000802127825 */ /* 0x001fcc00078e0012 */
[----:B-1----:R-:W4:Y:S01]  /*0100*/  LDG.E.64 R18, desc[UR4][R18.64] ;  /* 0x0000000412127981 */ /* 0x002f22000c1e1b00 */
[----:B--2---:R-:W-:-:S06]  /*0110*/  IMAD.WIDE.U32 R10, R2, 0x8, R10 ;  /* 0x00000008020a7825 */ /* 0x004fcc00078e000a */
[----:B------:R-:W4:Y:S01]  /*0120*/  LDG.E.64 R10, desc[UR4][R10.64] ;  /* 0x000000040a0a7981 */ /* 0x000f22000c1e1b00 */
[----:B---3--:R-:W-:-:S06]  /*0130*/  IMAD.WIDE.U32 R16, R5, 0x8, R16 ;  /* 0x0000000805107825 */ /* 0x008fcc00078e0010 */
[----:B------:R-:W2:Y:S01]  /*0140*/  LDG.E.64 R16, desc[UR4][R16.64] ;  /* 0x0000000410107981 */ /* 0x000ea2000c1e1b00 */
[----:B------:R-:W-:Y:S01]  /*0150*/  BSSY.RECONVERGENT B0, `(.L_x_0) ;  /* 0x0000052000007945 */ /* 0x000fe20003800200 */
[----:B----4-:R-:W-:-:S04]  /*0160*/  IMAD.WIDE.U32 R4, R19, R10, RZ ;  /* 0x0000000a13047225 */ /* 0x010fc800078e00ff */
[----:B------:R-:W-:-:S04]  /*0170*/  IMAD.WIDE.U32 R6, P0, R18, R11, R4 ;  /* 0x0000000b12067225 */ /* 0x000fc80007800004 */
[----:B------:R-:W-:-:S04]  /*0180*/  IMAD.WIDE.U32 R4, R18, R10, RZ ;  /* 0x0000000a12047225 */ /* 0x000fc800078e00ff */
[----:B------:R-:W-:Y:S01]  /*0190*/  IMAD.X R15, RZ, RZ, RZ, P0 ;  /* 0x000000ffff0f7224 */ /* 0x000fe200000e06ff */
[----:B------:R-:W-:Y:S01]  /*01a0*/  IADD3 RZ, P0, PT, R5, R6, RZ ;  /* 0x0000000605ff7210 */ /* 0x000fe20007f1e0ff */
[----:B------:R-:W-:-:S04]  /*01b0*/  IMAD.MOV.U32 R14, RZ, RZ, R7 ;  /* 0x000000ffff0e7224 */ /* 0x000fc800078e0007 */
[----:B------:R-:W-:-:S03]  /*01c0*/  IMAD.WIDE.U32.X R14, R19, R11, R14, P0 ;  /* 0x0000000b130e7225 */ /* 0x000fc600000e040e */
[----:B------:R-:W-:-:S04]  /*01d0*/  ISETP.NE.U32.AND P0, PT, R14, RZ, PT ;  /* 0x000000ff0e00720c */ /* 0x000fc80003f05070 */
[----:B------:R-:W-:Y:S01]  /*01e0*/  ISETP.NE.AND.EX P0, PT, R15, RZ, PT, P0 ;  /* 0x000000ff0f00720c */ /* 0x000fe20003f05300 */
[-C--:B------:R-:W-:Y:S02]  /*01f0*/  IMAD R3, R11, R18.reuse, RZ ;  /* 0x000000120b037224 */ /* 0x080fe400078e02ff */
[----:B------:R-:W-:-:S04]  /*0200*/  IMAD.WIDE.U32 R12, R10, R18, RZ ;  /* 0x000000120a0c7225 */ /* 0x000fc800078e00ff */
[----:B------:R-:W-:-:S04]  /*0210*/  IMAD R3, R19, R10, R3 ;  /* 0x0000000a13037224 */ /* 0x000fc800078e0203 */
[----:B------:R-:W-:Y:S02]  /*0220*/  IMAD.IADD R3, R13, 0x1, R3 ;  /* 0x000000010d037824 */ /* 0x000fe400078e0203 */
[----:B--2---:R-:W-:-:S04]  /*0230*/  @!P0 ISETP.GE.U32.AND P1, PT, R12, R16, PT ;  /* 0x000000100c00820c */ /* 0x004fc80003f26070 */
[----:B------:R-:W-:-:S04]  /*0240*/  @!P0 ISETP.GE.U32.AND.EX P1, PT, R3, R17, PT, P1 ;  /* 0x000000110300820c */ /* 0x000fc80003f26110 */
[----:B------:R-:W-:Y:S02]  /*0250*/  @!P0 SEL R5, R16, RZ, P1 ;  /* 0x000000ff10058207 */ /* 0x000fe40000800000 */
[----:B------:R-:W-:Y:S02]  /*0260*/  @!P0 SEL R0, R17, RZ, P1 ;  /* 0x000000ff11008207 */ /* 0x000fe40000800000 */
[----:B------:R-:W-:-:S05]  /*0270*/  @!P0 IADD3 R6, P2, PT, -R5, R12, RZ ;  /* 0x0000000c05068210 */ /* 0x000fca0007f5e1ff */
[----:B------:R-:W-:Y:S01]  /*0280*/  @!P0 IMAD.X R21, R3, 0x1, ~R0, P2 ;  /* 0x0000000103158824 */ /* 0x000fe200010e0e00 */
[----:B------:R-:W-:Y:S07]  /*0290*/  @!P0 BRA `(.L_x_1) ;  /* 0x0000000000f48947 */ /* 0x000fee0003800000 */
[----:B------:R-:W0:Y:S01]  /*02a0*/  I2F.F64.U64 R8, R16 ;  /* 0x0000001000087312 */ /* 0x000e220000301800 */
[----:B------:R-:W-:Y:S01]  /*02b0*/  IMAD.MOV.U32 R4, RZ, RZ, 0x1 ;  /* 0x00000001ff047424 */ /* 0x000fe200078e00ff */
[----:B------:R-:W-:Y:S06]  /*02c0*/  BSSY.RECONVERGENT B1, `(.L_x_2) ;  /* 0x0000015000017945 */ /* 0x000fec0003800200 */
[----:B------:R-:W-:Y:S08]  /*02d0*/  I2F.F64.U64 R6, R18 ;  /* 0x0000001200067312 */ /* 0x000ff00000301800 */
[----:B0-----:R-:W0:Y:S08]  /*02e0*/  MUFU.RCP64H R5, R9 ;  /* 0x0000000900057308 */ /* 0x001e300000001800 */
[----:B------:R-:W1:Y:S01]  /*02f0*/  I2F.F64.U64 R10, R10 ;  /* 0x0000000a000a7312 */ /* 0x000e620000301800 */
[----:B0-----:R-:W-:-:S02]  /*0300*/  DFMA R20, -R8, R4, 1 ;  /* 0x3ff000000814742b */ /* 0x001fc40000000104 */
[----:B-1----:R-:W-:-:S06]  /*0310*/  DMUL R6, R6, R10 ;  /* 0x0000000a06067228 */ /* 0x002fcc0000000000 */
[----:B------:R-:W-:-:S08]  /*0320*/  DFMA R20, R20, R20, R20 ;  /* 0x000000141414722b */ /* 0x000fd00000000014 */
[----:B------:R-:W-:Y:S01]  /*0330*/  DFMA R20, R4, R20, R4 ;  /* 0x000000140414722b */ /* 0x000fe20000000004 */
[----:B------:R-:W-:-:S07]  /*0340*/  FSETP.GEU.AND P1, PT, |R7|, 6.5827683646048100446e-37, PT ;  /* 0x036000000700780b */ /* 0x000fce0003f2e200 */
[----:B------:R-:W-:-:S08]  /*0350*/  DFMA R4, -R8, R20, 1 ;  /* 0x3ff000000804742b */ /* 0x000fd00000000114 */
[----:B------:R-:W-:-:S08]  /*0360*/  DFMA R4, R20, R4, R20 ;  /* 0x000000041404722b */ /* 0x000fd00000000014 */
[----:B------:R-:W-:-:S08]  /*0370*/  DMUL R20, R6, R4 ;  /* 0x0000000406147228 */ /* 0x000fd00000000000 */
[----:B------:R-:W-:-:S08]  /*0380*/  DFMA R22, -R8, R20, R6 ;  /* 0x000000140816722b */ /* 0x000fd00000000106 */
[----:B------:R-:W-:-:S10]  /*0390*/  DFMA R4, R4, R22, R20 ;  /* 0x000000160404722b */ /* 0x000fd40000000014 */
[----:B------:R-:W-:-:S05]  /*03a0*/  FFMA R0, RZ, R9, R5 ;  /* 0x00000009ff007223 */ /* 0x000fca0000000005 */
[----:B------:R-:W-:-:S13]  /*03b0*/  FSETP.GT.AND P0, PT, |R0|, 1.469367938527859385e-39, PT ;  /* 0x001000000000780b */ /* 0x000fda0003f04200 */
[----:B------:R-:W-:Y:S05]  /*03c0*/  @P0 BRA P1, `(.L_x_3) ;  /* 0x0000000000100947 */ /* 0x000fea0000800000 */
[----:B------:R-:W-:-:S07]  /*03d0*/  MOV R0, 0x3f0 ;  /* 0x000003f000007802 */ /* 0x000fce0000000f00 */
[----:B------:R-:W-:Y:S05]  /*03e0*/  CALL.REL.NOINC `($__internal_0_$__cuda_sm20_div_rn_f64_full) ;  /* 0x0000000000bc7944 */ /* 0x000fea0003c00000 */
[----:B------:R-:W-:Y:S02]  /*03f0*/  IMAD.MOV.U32 R4, RZ, RZ, R6 ;  /* 0x000000ffff047224 */ /* 0x000fe400078e0006 */
[----:B------:R-:W-:-:S07]  /*0400*/  IMAD.MOV.U32 R5, RZ, RZ, R7 ;  /* 0x000000ffff057224 */ /* 0x000fce00078e0007 */
.L_x_3:
[----:B------:R-:W-:Y:S05]  /*0410*/  BSYNC.RECONVERGENT B1 ;  /* 0x0000000000017941 */ /* 0x000fea0003800200 */
.L_x_2:
[----:B------:R-:W0:Y:S02]  /*0420*/  F2I.U64.F64.TRUNC R4, R4 ;  /* 0x0000000400047311 */ /* 0x000e24000030d800 */
[----:B0-----:R-:W-:-:S04]  /*0430*/  IMAD.WIDE.U32 R8, R5, R16, RZ ;  /* 0x0000001005087225 */ /* 0x001fc800078e00ff */
[----:B------:R-:W-:-:S04]  /*0440*/  IMAD.WIDE.U32 R6, R4, R16, RZ ;  /* 0x0000001004067225 */ /* 0x000fc800078e00ff */
[----:B------:R-:W-:Y:S01]  /*0450*/  IMAD.WIDE.U32 R8, P1, R17, R4, R8 ;  /* 0x0000000411087225 */ /* 0x000fe20007820008 */
[----:B------:R-:W-:-:S03]  /*0460*/  ISETP.GE.U32.AND P0, PT, R12, R6, PT ;  /* 0x000000060c00720c */ /* 0x000fc60003f06070 */
[----:B------:R-:W-:Y:S01]  /*0470*/  IMAD.X R11, RZ, RZ, RZ, P1 ;  /* 0x000000ffff0b7224 */ /* 0x000fe200008e06ff */
[----:B------:R-:W-:Y:S01]  /*0480*/  IADD3 R0, P2, PT, R7, R8, RZ ;  /* 0x0000000807007210 */ /* 0x000fe20007f5e0ff */
[----:B------:R-:W-:Y:S01]  /*0490*/  IMAD.MOV.U32 R10, RZ, RZ, R9 ;  /* 0x000000ffff0a7224 */ /* 0x000fe200078e0009 */
[----:B------:R-:W-:Y:S02]  /*04a0*/  IADD3 R6, P1, PT, R12, -R6, RZ ;  /* 0x800000060c067210 */ /* 0x000fe40007f3e0ff */
[----:B------:R-:W-:Y:S01]  /*04b0*/  ISETP.GE.U32.AND.EX P0, PT, R3, R0, PT, P0 ;  /* 0x000000000300720c */ /* 0x000fe20003f06100 */
[----:B------:R-:W-:-:S03]  /*04c0*/  IMAD.WIDE.U32.X R8, R17, R5, R10, P2 ;  /* 0x0000000511087225 */ /* 0x000fc600010e040a */
[----:B------:R-:W-:Y:S01]  /*04d0*/  SEL R7, RZ, 0xffffffff, P0 ;  /* 0xffffffffff077807 */ /* 0x000fe20000000000 */
[----:B------:R-:W-:Y:S01]  /*04e0*/  IMAD.X R21, R3, 0x1, ~R0, P1 ;  /* 0x0000000103157824 */ /* 0x000fe200008e0e00 */
[----:B------:R-:W-:Y:S02]  /*04f0*/  ISETP.GE.U32.AND P0, PT, R6, R16, PT ;  /* 0x000000100600720c */ /* 0x000fe40003f06070 */
[----:B------:R-:W-:Y:S02]  /*0500*/  IADD3 R4, P2, P3, R7, R14, -R8 ;  /* 0x0000000e07047210 */ /* 0x000fe40007b5e808 */
[----:B------:R-:W-:Y:S02]  /*0510*/  ISETP.GE.U32.AND.EX P0, PT, R21, R17, PT, P0 ;  /* 0x000000111500720c */ /* 0x000fe40003f06100 */
[----:B------:R-:W-:Y:S02]  /*0520*/  IADD3.X R7, PT, PT, R7, R15, ~R9, P2, P3 ;  /* 0x0000000f07077210 */ /* 0x000fe400017e6c09 */
[----:B------:R-:W-:-:S04]  /*0530*/  ISETP.EQ.U32.AND P1, PT, R4, RZ, PT ;  /* 0x000000ff0400720c */ /* 0x000fc80003f22070 */
[----:B------:R-:W-:-:S13]  /*0540*/  ISETP.EQ.AND.EX P1, PT, R7, RZ, PT, P1 ;  /* 0x000000ff0700720c */ /* 0x000fda0003f22310 */
[----:B------:R-:W-:Y:S05]  /*0550*/  @!P0 BRA P1, `(.L_x_1) ;  /* 0x0000000000448947 */ /* 0x000fea0000800000 */
[----:B------:R-:W-:Y:S01]  /*0560*/  ISETP.NE.U32.AND P0, PT, R4, RZ, PT ;  /* 0x000000ff0400720c */ /* 0x000fe20003f05070 */
[----:B------:R-:W-:Y:S03]  /*0570*/  BSSY.RECONVERGENT B1, `(.L_x_4) ;  /* 0x000000d000017945 */ /* 0x000fe60003800200 */
[----:B------:R-:W-:-:S04]  /*0580*/  ISETP.NE.AND.EX P0, PT, R7, RZ, PT, P0 ;  /* 0x000000ff0700720c */ /* 0x000fc80003f05300 */
[----:B------:R-:W-:Y:S02]  /*0590*/  SEL R5, R16, RZ, P0 ;  /* 0x000000ff10057207 */ /* 0x000fe40000000000 */
[----:B------:R-:W-:Y:S02]  /*05a0*/  SEL R7, R17, RZ, P0 ;  /* 0x000000ff11077207 */ /* 0x000fe40000000000 */
[----:B------:R-:W-:-:S05]  /*05b0*/  IADD3 R5, P1, PT, R5, R6, RZ ;  /* 0x0000000605057210 */ /* 0x000fca0007f3e0ff */
[----:B------:R-:W-:-:S08]  /*05c0*/  IMAD.X R7, R7, 0x1, R21, P1 ;  /* 0x0000000107077824 */ /* 0x000fd000008e0615 */
.L_x_5:
[----:B------:R-:W-:Y:S01]  /*05d0*/  ISETP.GE.U32.AND P0, PT, R5, R16, PT ;  /* 0x000000100500720c */ /* 0x000fe20003f06070 */
[----:B------:R-:W-:Y:S01]  /*05e0*/  IMAD.MOV.U32 R0, RZ, RZ, R5 ;  /* 0x000000ffff007224 */ /* 0x000fe200078e0005 */
[----:B------:R-:W-:Y:S01]  /*05f0*/  IADD3 R5, P1, PT, -R16, R5, RZ ;  /* 0x0000000510057210 */ /* 0x000fe20007f3e1ff */
[----:B------:R-:W-:Y:S01]  /*0600*/  IMAD.MOV.U32 R3, RZ, RZ, R7 ;  /* 0x000000ffff037224 */ /* 0x000fe200078e0007 */
[----:B------:R-:W-:-:S03]  /*0610*/  ISETP.GE.U32.AND.EX P0, PT, R7, R17, PT, P0 ;  /* 0x000000110700720c */ /* 0x000fc60003f06100 */
[----:B------:R-:W-:-:S10]  /*0620*/  IMAD.X R7, R7, 0x1, ~R17, P1 ;  /* 0x0000000107077824 */ /* 0x000fd400008e0e11 */
[----:B------:R-:W-:Y:S05]  /*0630*/  @P0 BRA `(.L_x_5) ;  /* 0xfffffffc00e40947 */ /* 0x000fea000383ffff */
[----:B------:R-:W-:Y:S05]  /*0640*/  BSYNC.RECONVERGENT B1 ;  /* 0x0000000000017941 */ /* 0x000fea0003800200 */
.L_x_4:
[----:B------:R-:W-:Y:S02]  /*0650*/  IMAD.MOV.U32 R6, RZ, RZ, R0 ;  /* 0x000000ffff067224 */ /* 0x000fe400078e0000 */
[----:B------:R-:W-:-:S07]  /*0660*/  IMAD.MOV.U32 R21, RZ, RZ, R3 ;  /* 0x000000ffff157224 */ /* 0x000fce00078e0003 */
.L_x_1:
[----:B------:R-:W-:Y:S05]  /*0670*/  BSYNC.RECONVERGENT B0 ;  /* 0x0000000000007941 */ /* 0x000fea0003800200 */
.L_x_0:
[----:B------:R-:W0:Y:S02]  /*0680*/  LDC.64 R4, c[0x0][0x390] ;  /* 0x0000e400ff047b82 */ /* 0x000e240000000a00 */
[----:B0-----:R-:W-:-:S04]  /*0690*/  IMAD.WIDE.U32 R2, R2, 0x8, R4 ;  /* 0x0000000802027825 */ /* 0x001fc800078e0004 */
[----:B------:R-:W-:Y:S02]  /*06a0*/  IMAD.MOV.U32 R4, RZ, RZ, R6 ;  /* 0x000000ffff047224 */ /* 0x000fe400078e0006 */
[----:B------:R-:W-:-:S05]  /*06b0*/  IMAD.MOV.U32 R5, RZ, RZ, R21 ;  /* 0x000000ffff057224 */ /* 0x000fca00078e0015 */
[----:B------:R-:W-:Y:S01]  /*06c0*/  STG.E.64 desc[UR4][R2.64], R4 ;  /* 0x0000000402007986 */ /* 0x000fe2000c101b04 */
[----:B------:R-:W-:Y:S05]  /*06d0*/  EXIT ;  /* 0x000000000000794d */ /* 0x000fea0003800000 */
        .weak           $__internal_0_$__cuda_sm20_div_rn_f64_full
        .type           $__internal_0_$__cuda_sm20_div_rn_f64_full,@function
        .size           $__internal_0_$__cuda_sm20_div_rn_f64_full,(.L_x_90 - $__internal_0_$__cuda_sm20_div_rn_f64_full)
$__internal_0_$__cuda_sm20_div_rn_f64_full:
[C---:B------:R-:W-:Y:S01]  /*06e0*/  FSETP.GEU.AND P0, PT, |R9|.reuse, 1.469367938527859385e-39, PT ;  /* 0x001000000900780b */ /* 0x040fe20003f0e200 */
[----:B------:R-:W-:Y:S01]  /*06f0*/  IMAD.MOV.U32 R22, RZ, RZ, 0x1 ;  /* 0x00000001ff167424 */ /* 0x000fe200078e00ff */
[----:B------:R-:W-:Y:S01]  /*0700*/  LOP3.LUT R10, R9, 0x800fffff, RZ, 0xc0, !PT ;  /* 0x800fffff090a7812 */ /* 0x000fe200078ec0ff */
[----:B------:R-:W-:Y:S01]  /*0710*/  BSSY.RECONVERGENT B2, `(.L_x_6) ;  /* 0x0000054000027945 */ /* 0x000fe20003800200 */
[C---:B------:R-:W-:Y:S02]  /*0720*/  FSETP.GEU.AND P2, PT, |R7|.reuse, 1.469367938527859385e-39, PT ;  /* 0x001000000700780b */ /* 0x040fe40003f4e200 */
[----:B------:R-:W-:Y:S01]  /*0730*/  LOP3.LUT R11, R10, 0x3ff00000, RZ, 0xfc, !PT ;  /* 0x3ff000000a0b7812 */ /* 0x000fe200078efcff */
[----:B------:R-:W-:Y:S01]  /*0740*/  IMAD.MOV.U32 R10, RZ, RZ, R8 ;  /* 0x000000ffff0a7224 */ /* 0x000fe200078e0008 */
[----:B------:R-:W-:Y:S02]  /*0750*/  LOP3.LUT R4, R7, 0x7ff00000, RZ, 0xc0, !PT ;  /* 0x7ff0000007047812 */ /* 0x000fe400078ec0ff */
[----:B------:R-:W-:-:S03]  /*0760*/  LOP3.LUT R27, R9, 0x7ff00000, RZ, 0xc0, !PT ;  /* 0x7ff00000091b7812 */ /* 0x000fc600078ec0ff */
[----:B------:R-:W-:Y:S01]  /*0770*/  @!P0 DMUL R10, R8, 8.98846567431157953865e+307 ;  /* 0x7fe00000080a8828 */ /* 0x000fe20000000000 */
[----:B------:R-:W-:-:S03]  /*0780*/  ISETP.GE.U32.AND P1, PT, R4, R27, PT ;  /* 0x0000001b0400720c */ /* 0x000fc60003f26070 */
[----:B------:R-:W-:Y:S02]  /*0790*/  @!P2 LOP3.LUT R5, R9, 0x7ff00000, RZ, 0xc0, !PT ;  /* 0x7ff000000905a812 */ /* 0x000fe400078ec0ff */
[----:B------:R-:W0:Y:S02]  /*07a0*/  MUFU.RCP64H R23, R11 ;  /* 0x0000000b00177308 */ /* 0x000e240000001800 */
[----:B------:R-:W-:Y:S01]  /*07b0*/  @!P2 ISETP.GE.U32.AND P3, PT, R4, R5, PT ;  /* 0x000000050400a20c */ /* 0x000fe20003f66070 */
[----:B------:R-:W-:Y:S01]  /*07c0*/  IMAD.MOV.U32 R5, RZ, RZ, 0x1ca00000 ;  /* 0x1ca00000ff057424 */ /* 0x000fe200078e00ff */
[----:B------:R-:W-:-:S04]  /*07d0*/  @!P0 LOP3.LUT R27, R11, 0x7ff00000, RZ, 0xc0, !PT ;  /* 0x7ff000000b1b8812 */ /* 0x000fc800078ec0ff */
[----:B------:R-:W-:-:S04]  /*07e0*/  @!P2 SEL R21, R5, 0x63400000, !P3 ;  /* 0x634000000515a807 */ /* 0x000fc80005800000 */
[----:B------:R-:W-:-:S04]  /*07f0*/  @!P2 LOP3.LUT R24, R21, 0x80000000, R7, 0xf8, !PT ;  /* 0x800000001518a812 */ /* 0x000fc800078ef807 */
[----:B------:R-:W-:Y:S01]  /*0800*/  @!P2 LOP3.LUT R25, R24, 0x100000, RZ, 0xfc, !PT ;  /* 0x001000001819a812 */ /* 0x000fe200078efcff */
[----:B0-----:R-:W-:Y:S01]  /*0810*/  DFMA R18, R22, -R10, 1 ;  /* 0x3ff000001612742b */ /* 0x001fe2000000080a */
[----:B------:R-:W-:-:S07]  /*0820*/  @!P2 IMAD.MOV.U32 R24, RZ, RZ, RZ ;  /* 0x000000ffff18a224 */ /* 0x000fce00078e00ff */
[----:B------:R-:W-:-:S08]  /*0830*/  DFMA R18, R18, R18, R18 ;  /* 0x000000121212722b */ /* 0x000fd00000000012 */
[----:B------:R-:W-:Y:S01]  /*0840*/  DFMA R22, R22, R18, R22 ;  /* 0x000000121616722b */ /* 0x000fe20000000016 */
[----:B------:R-:W-:Y:S01]  /*0850*/  SEL R19, R5, 0x63400000, !P1 ;  /* 0x6340000005137807 */ /* 0x000fe20004800000 */
[----:B------:R-:W-:-:S03]  /*0860*/  IMAD.MOV.U32 R18, RZ, RZ, R6 ;  /* 0x000000ffff127224 */ /* 0x000fc600078e0006 */
[----:B------:R-:W-:-:S03]  /*0870*/  LOP3.LUT R19, R19, 0x800fffff, R7, 0xf8, !PT ;  /* 0x800fffff13137812 */ /* 0x000fc600078ef807 */
[----:B------:R-:W-:-:S03]  /*0880*/  DFMA R20, R22, -R10, 1 ;  /* 0x3ff000001614742b */ /* 0x000fc6000000080a */
[----:B------:R-:W-:-:S05]  /*0890*/  @!P2 DFMA R18, R18, 2, -R24 ;  /* 0x400000001212a82b */ /* 0x000fca0000000818 */
[----:B------:R-:W-:-:S08]  /*08a0*/  DFMA R20, R22, R20, R22 ;  /* 0x000000141614722b */ /* 0x000fd00000000016 */
[----:B------:R-:W-:-:S08]  /*08b0*/  DMUL R22, R20, R18 ;  /* 0x0000001214167228 */ /* 0x000fd00000000000 */
[----:B------:R-:W-:-:S08]  /*08c0*/  DFMA R24, R22, -R10, R18 ;  /* 0x8000000a1618722b */ /* 0x000fd00000000012 */
[----:B------:R-:W-:Y:S01]  /*08d0*/  DFMA R24, R20, R24, R22 ;  /* 0x000000181418722b */ /* 0x000fe20000000016 */
[----:B------:R-:W-:Y:S01]  /*08e0*/  IMAD.MOV.U32 R20, RZ, RZ, R4 ;  /* 0x000000ffff147224 */ /* 0x000fe200078e0004 */
[----:B------:R-:W-:Y:S01]  /*08f0*/  @!P2 LOP3.LUT R20, R19, 0x7ff00000, RZ, 0xc0, !PT ;  /* 0x7ff000001314a812 */ /* 0x000fe200078ec0ff */
[----:B------:R-:W-:-:S04]  /*0900*/  VIADD R22, R27, 0xffffffff ;  /* 0xffffffff1b167836 */ /* 0x000fc80000000000 */
[----:B------:R-:W-:-:S05]  /*0910*/  VIADD R21, R20, 0xffffffff ;  /* 0xffffffff14157836 */ /* 0x000fca0000000000 */
[----:B------:R-:W-:-:S04]  /*0920*/  ISETP.GT.U32.AND P0, PT, R21, 0x7feffffe, PT ;  /* 0x7feffffe1500780c */ /* 0x000fc80003f04070 */
[----:B------:R-:W-:-:S13]  /*0930*/  ISETP.GT.U32.OR P0, PT, R22, 0x7feffffe, P0 ;  /* 0x7feffffe1600780c */ /* 0x000fda0000704470 */
[----:B------:R-:W-:Y:S05]  /*0940*/  @P0 BRA `(.L_x_7) ;  /* 0x00000000006c0947 */ /* 0x000fea0003800000 */
[----:B------:R-:W-:Y:S01]  /*0950*/  LOP3.LUT R7, R9, 0x7ff00000, RZ, 0xc0, !PT ;  /* 0x7ff0000009077812 */ /* 0x000fe200078ec0ff */
[----:B------:R-:W-:-:S03]  /*0960*/  IMAD.MOV.U32 R20, RZ, RZ, RZ ;  /* 0x000000ffff147224 */ /* 0x000fc600078e00ff */
[CC--:B------:R-:W-:Y:S02]  /*0970*/  VIADDMNMX R6, R4.reuse, -R7.reuse, 0xb9600000, !PT ;  /* 0xb960000004067446 */ /* 0x0c0fe40007800907 */
[----:B------:R-:W-:Y:S02]  /*0980*/  ISETP.GE.U32.AND P0, PT, R4, R7, PT ;  /* 0x000000070400720c */ /* 0x000fe40003f06070 */
[----:B------:R-:W-:Y:S02]  /*0990*/  VIMNMX R6, PT, PT, R6, 0x46a00000, PT ;  /* 0x46a0000006067848 */ /* 0x000fe40003fe0100 */
[----:B------:R-:W-:-:S05]  /*09a0*/  SEL R5, R5, 0x63400000, !P0 ;  /* 0x6340000005057807 */ /* 0x000fca0004000000 */
[----:B------:R-:W-:-:S04]  /*09b0*/  IMAD.IADD R6, R6, 0x1, -R5 ;  /* 0x0000000106067824 */ /* 0x000fc800078e0a05 */
[----:B------:R-:W-:-:S06]  /*09c0*/  VIADD R21, R6, 0x7fe00000 ;  /* 0x7fe0000006157836 */ /* 0x000fcc0000000000 */
[----:B------:R-:W-:-:S10]  /*09d0*/  DMUL R4, R24, R20 ;  /* 0x0000001418047228 */ /* 0x000fd40000000000 */
[----:B------:R-:W-:-:S13]  /*09e0*/  FSETP.GTU.AND P0, PT, |R5|, 1.469367938527859385e-39, PT ;  /* 0x001000000500780b */ /* 0x000fda0003f0c200 */
[----:B------:R-:W-:Y:S05]  /*09f0*/  @P0 BRA `(.L_x_8) ;  /* 0x0000000000940947 */ /* 0x000fea0003800000 */
[----:B------:R-:W-:Y:S01]  /*0a00*/  DFMA R10, R24, -R10, R18 ;  /* 0x8000000a180a722b */ /* 0x000fe20000000012 */
[----:B------:R-:W-:-:S09]  /*0a10*/  IMAD.MOV.U32 R20, RZ, RZ, RZ ;  /* 0x000000ffff147224 */ /* 0x000fd200078e00ff */
[C---:B------:R-:W-:Y:S02]  /*0a20*/  FSETP.NEU.AND P0, PT, R11.reuse, RZ, PT ;  /* 0x000000ff0b00720b */ /* 0x040fe40003f0d000 */
[----:B------:R-:W-:-:S04]  /*0a30*/  LOP3.LUT R7, R11, 0x80000000, R9, 0x48, !PT ;  /* 0x800000000b077812 */ /* 0x000fc800078e4809 */
[----:B------:R-:W-:-:S07]  /*0a40*/  LOP3.LUT R21, R7, R21, RZ, 0xfc, !PT ;  /* 0x0000001507157212 */ /* 0x000fce00078efcff */
[----:B------:R-:W-:Y:S05]  /*0a50*/  @!P0 BRA `(.L_x_8) ;  /* 0x00000000007c8947 */ /* 0x000fea0003800000 */
[----:B------:R-:W-:Y:S01]  /*0a60*/  IMAD.MOV R9, RZ, RZ, -R6 ;  /* 0x000000ffff097224 */ /* 0x000fe200078e0a06 */
[----:B------:R-:W-:Y:S01]  /*0a70*/  DMUL.RP R20, R24, R20 ;  /* 0x0000001418147228 */ /* 0x000fe20000008000 */
[----:B------:R-:W-:-:S06]  /*0a80*/  IMAD.MOV.U32 R8, RZ, RZ, RZ ;  /* 0x000000ffff087224 */ /* 0x000fcc00078e00ff */
[----:B------:R-:W-:-:S03]  /*0a90*/  DFMA R8, R4, -R8, R24 ;  /* 0x800000080408722b */ /* 0x000fc60000000018 */
[----:B------:R-:W-:-:S03]  /*0aa0*/  LOP3.LUT R7, R21, R7, RZ, 0x3c, !PT ;  /* 0x0000000715077212 */ /* 0x000fc600078e3cff */
[----:B------:R-:W-:-:S04]  /*0ab0*/  IADD3 R8, PT, PT, -R6, -0x43300000, RZ ;  /* 0xbcd0000006087810 */ /* 0x000fc80007ffe1ff */
[----:B------:R-:W-:-:S04]  /*0ac0*/  FSETP.NEU.AND P0, PT, |R9|, R8, PT ;  /* 0x000000080900720b */ /* 0x000fc80003f0d200 */
[----:B------:R-:W-:Y:S02]  /*0ad0*/  FSEL R4, R20, R4, !P0 ;  /* 0x0000000414047208 */ /* 0x000fe40004000000 */
[----:B------:R-:W-:Y:S01]  /*0ae0*/  FSEL R5, R7, R5, !P0 ;  /* 0x0000000507057208 */ /* 0x000fe20004000000 */
[----:B------:R-:W-:Y:S06]  /*0af0*/  BRA `(.L_x_8) ;  /* 0x0000000000547947 */ /* 0x000fec0003800000 */
.L_x_7:
[----:B------:R-:W-:-:S14]  /*0b00*/  DSETP.NAN.AND P0, PT, R6, R6, PT ;  /* 0x000000060600722a */ /* 0x000fdc0003f08000 */
[----:B------:R-:W-:Y:S05]  /*0b10*/  @P0 BRA `(.L_x_9) ;  /* 0x0000000000440947 */ /* 0x000fea0003800000 */
[----:B------:R-:W-:-:S14]  /*0b20*/  DSETP.NAN.AND P0, PT, R8, R8, PT ;  /* 0x000000080800722a */ /* 0x000fdc0003f08000 */
[----:B------:R-:W-:Y:S05]  /*0b30*/  @P0 BRA `(.L_x_10) ;  /* 0x0000000000300947 */ /* 0x000fea0003800000 */
[----:B------:R-:W-:Y:S01]  /*0b40*/  ISETP.NE.AND P0, PT, R20, R27, PT ;  /* 0x0000001b1400720c */ /* 0x000fe20003f05270 */
[----:B------:R-:W-:Y:S02]  /*0b50*/  IMAD.MOV.U32 R4, RZ, RZ, 0x0 ;  /* 0x00000000ff047424 */ /* 0x000fe400078e00ff */
[----:B------:R-:W-:-:S10]  /*0b60*/  IMAD.MOV.U32 R5, RZ, RZ, -0x80000 ;  /* 0xfff80000ff057424 */ /* 0x000fd400078e00ff */
[----:B------:R-:W-:Y:S05]  /*0b70*/  @!P0 BRA `(.L_x_8) ;  /* 0x0000000000348947 */ /* 0x000fea0003800000 */
[----:B------:R-:W-:Y:S02]  /*0b80*/  ISETP.NE.AND P0, PT, R20, 0x7ff00000, PT ;  /* 0x7ff000001400780c */ /* 0x000fe40003f05270 */
[----:B------:R-:W-:Y:S02]  /*0b90*/  LOP3.LUT R5, R7, 0x80000000, R9, 0x48, !PT ;  /* 0x8000000007057812 */ /* 0x000fe400078e4809 */
[----:B------:R-:W-:-:S13]  /*0ba0*/  ISETP.EQ.OR P0, PT, R27, RZ, !P0 ;  /* 0x000000ff1b00720c */ /* 0x000fda0004702670 */
[----:B------:R-:W-:Y:S01]  /*0bb0*/  @P0 LOP3.LUT R6, R5, 0x7ff00000, RZ, 0xfc, !PT ;  /* 0x7ff0000005060812 */ /* 0x000fe200078efcff */
[----:B------:R-:W-:Y:S02]  /*0bc0*/  @!P0 IMAD.MOV.U32 R4, RZ, RZ, RZ ;  /* 0x000000ffff048224 */ /* 0x000fe400078e00ff */
[----:B------:R-:W-:Y:S02]  /*0bd0*/  @P0 IMAD.MOV.U32 R4, RZ, RZ, RZ ;  /* 0x000000ffff040224 */ /* 0x000fe400078e00ff */
[----:B------:R-:W-:Y:S01]  /*0be0*/  @P0 IMAD.MOV.U32 R5, RZ, RZ, R6 ;  /* 0x000000ffff050224 */ /* 0x000fe200078e0006 */
[----:B------:R-:W-:Y:S06]  /*0bf0*/  BRA `(.L_x_8) ;  /* 0x0000000000147947 */ /* 0x000fec0003800000 */
.L_x_10:
[----:B------:R-:W-:Y:S01]  /*0c00*/  LOP3.LUT R5, R9, 0x80000, RZ, 0xfc, !PT ;  /* 0x0008000009057812 */ /* 0x000fe200078efcff */
[----:B------:R-:W-:Y:S01]  /*0c10*/  IMAD.MOV.U32 R4, RZ, RZ, R8 ;  /* 0x000000ffff047224 */ /* 0x000fe200078e0008 */
[----:B------:R-:W-:Y:S06]  /*0c20*/  BRA `(.L_x_8) ;  /* 0x0000000000087947 */ /* 0x000fec0003800000 */
.L_x_9:
[----:B------:R-:W-:Y:S01]  /*0c30*/  LOP3.LUT R5, R7, 0x80000, RZ, 0xfc, !PT ;  /* 0x0008000007057812 */ /* 0x000fe200078efcff */
[----:B------:R-:W-:-:S07]  /*0c40*/  IMAD.MOV.U32 R4, RZ, RZ, R6 ;  /* 0x000000ffff047224 */ /* 0x000fce00078e0006 */
.L_x_8:
[----:B------:R-:W-:Y:S05]  /*0c50*/  BSYNC.RECONVERGENT B2 ;  /* 0x0000000000027941 */ /* 0x000fea0003800200 */
.L_x_6:
[----:B------:R-:W-:Y:S02]  /*0c60*/  IMAD.MOV.U32 R6, RZ, RZ, R4 ;  /* 0x000000ffff067224 */ /* 0x000fe400078e0004 */
[----:B------:R-:W-:Y:S02]  /*0c70*/  IMAD.MOV.U32 R7, RZ, RZ, R5 ;  /* 0x000000ffff077224 */ /* 0x000fe400078e0005 */
[----:B------:R-:W-:Y:S02]  /*0c80*/  IMAD.MOV.U32 R4, RZ, RZ, R0 ;  /* 0x000000ffff047224 */ /* 0x000fe400078e0000 */
[----:B------:R-:W-:-:S04]  /*0c90*/  IMAD.MOV.U32 R5, RZ, RZ, 0x0 ;  /* 0x00000000ff057424 */ /* 0x000fc800078e00ff */
[----:B------:R-:W-:Y:S05]  /*0ca0*/  RET.REL.NODEC R4 `(ntt_pointwise_multiply_batched) ;  /* 0xfffffff004d47950 */ /* 0x000fea0003c3ffff */
.L_x_11:
[----:B------:R-:W-:-:S00]  /*0cb0*/  BRA `(.L_x_11) ;  /* 0xfffffffc00fc7947 */ /* 0x000fc0000383ffff */
[----:B------:R-:W-:-:S00]  /*0cc0*/  NOP ;  /* 0x0000000000007918 */ /* 0x000fc00000000000 */
        /* <DEDUP_REMOVED lines=11> */
.L_x_90:


//--------------------- .text.ntt_inverse_batched --------------------------
	.section	.text.ntt_inverse_batched,"ax",@progbits
	.align	128
        .global         ntt_inverse_batched
        .type           ntt_inverse_batched,@function
        .size           ntt_inverse_batched,(.L_x_91 - ntt_inverse_batched)
        .other          ntt_inverse_batched,@"STO_CUDA_ENTRY STV_DEFAULT"
ntt_inverse_batched:
.text.ntt_inverse_batched:
[----:B------:R-:W-:Y:S01]  /*0000*/  LDC R1, c[0x0][0x37c] ;  /* 0x0000df00ff017b82 */ /* 0x000fe20000000800 */
[----:B------:R-:W0:Y:S07]  /*0010*/  S2R R3, SR_TID.X ;  /* 0x0000000000037919 */ /* 0x000e2e0000002100 */
[----:B------:R-:W0:Y:S01]  /*0020*/  S2UR UR5, SR_CTAID.X ;  /* 0x00000000000579c3 */ /* 0x000e220000002500 */
[----:B------:R-:W1:Y:S01]  /*0030*/  LDCU.64 UR6, c[0x0][0x398] ;  /* 0x00007300ff0677ac */ /* 0x000e620008000a00 */
[----:B------:R-:W2:Y:S06]  /*0040*/  S2R R17, SR_CTAID.Y ;  /* 0x0000000000117919 */ /* 0x000eac0000002600 */
[----:B------:R-:W0:Y:S01]  /*0050*/  LDC R0, c[0x0][0x360] ;  /* 0x0000d800ff007b82 */ /* 0x000e220000000800 */
[----:B-1----:R-:W-:Y:S01]  /*0060*/  USHF.R.U32.HI UR4, URZ, 0x1, UR6 ;  /* 0x00000001ff047899 */ /* 0x002fe20008011606 */
[----:B0-----:R-:W-:Y:S01]  /*0070*/  IMAD R0, R0, UR5, R3 ;  /* 0x0000000500007c24 */ /* 0x001fe2000f8e0203 */
[----:B--2---:R-:W-:-:S04]  /*0080*/  ISETP.GE.U32.AND P0, PT, R17, UR7, PT ;  /* 0x0000000711007c0c */ /* 0x004fc8000bf06070 */
[----:B------:R-:W-:-:S13]  /*0090*/  ISETP.GE.U32.OR P0, PT, R0, UR4, P0 ;  /* 0x0000000400007c0c */ /* 0x000fda0008706470 */
[----:B------:R-:W-:Y:S05]  /*00a0*/  @P0 EXIT ;  /* 0x000000000000094d */ /* 0x000fea0003800000 */
[----:B------:R-:W0:Y:S01]  /*00b0*/  LDCU UR7, c[0x0][0x3a4] ;  /* 0x00007480ff0777ac */ /* 0x000e220008000800 */
[----:B------:R-:W1:Y:S01]  /*00c0*/  LDC.64 R10, c[0x0][0x380] ;  /* 0x0000e000ff0a7b82 */ /* 0x000e620000000a00 */
[----:B------:R-:W2:Y:S01]  /*00d0*/  LDCU.64 UR4, c[0x0][0x358] ;  /* 0x00006b00ff0477ac */ /* 0x000ea20008000a00 */
[----:B------:R-:W3:Y:S06]  /*00e0*/  LDCU.64 UR8, c[0x0][0x388] ;  /* 0x00007100ff0877ac */ /* 0x000eec0008000a00 */
[----:B------:R-:W4:Y:S01]  /*00f0*/  LDC.64 R8, c[0x0][0x390] ;  /* 0x0000e400ff087b82 */ /* 0x000f220000000a00 */
[----:B0-----:R-:W0:Y:S01]  /*0100*/  I2F.U32.RP R4, UR7 ;  /* 0x0000000700047d06 */ /* 0x001e220008209000 */
[----:B------:R-:W-:-:S07]  /*0110*/  ISETP.NE.U32.AND P2, PT, RZ, UR7, PT ;  /* 0x00000007ff007c0c */ /* 0x000fce000bf45070 */
[----:B0-----:R-:W0:Y:S02]  /*0120*/  MUFU.RCP R4, R4 ;  /* 0x0000000400047308 */ /* 0x001e240000001000 */
[----:B0-----:R-:W-:-:S06]  /*0130*/  VIADD R2, R4, 0xffffffe ;  /* 0x0ffffffe04027836 */ /* 0x001fcc0000000000 */
[----:B------:R0:W5:Y:S02]  /*0140*/  F2I.FTZ.U32.TRUNC.NTZ R3, R2 ;  /* 0x0000000200037305 */ /* 0x000164000021f000 */
[----:B0-----:R-:W-:Y:S02]  /*0150*/  IMAD.MOV.U32 R2, RZ, RZ, RZ ;  /* 0x000000ffff027224 */ /* 0x001fe400078e00ff */
[----:B-----5:R-:W-:-:S04]  /*0160*/  IMAD.MOV R5, RZ, RZ, -R3 ;  /* 0x000000ffff057224 */ /* 0x020fc800078e0a03 */
[----:B------:R-:W-:-:S04]  /*0170*/  IMAD R5, R5, UR7, RZ ;  /* 0x0000000705057c24 */ /* 0x000fc8000f8e02ff */
[----:B------:R-:W-:-:S06]  /*0180*/  IMAD.HI.U32 R3, R3, R5, R2 ;  /* 0x0000000503037227 */ /* 0x000fcc00078e0002 */
[----:B------:R-:W-:-:S04]  /*0190*/  IMAD.HI.U32 R3, R3, R0, RZ ;  /* 0x0000000003037227 */ /* 0x000fc800078e00ff */
[----:B------:R-:W-:-:S04]  /*01a0*/  IMAD.MOV R5, RZ, RZ, -R3 ;  /* 0x000000ffff057224 */ /* 0x000fc800078e0a03 */
[----:B------:R-:W-:-:S05]  /*01b0*/  IMAD R5, R5, UR7, R0 ;  /* 0x0000000705057c24 */ /* 0x000fca000f8e0200 */
[----:B------:R-:W-:-:S13]  /*01c0*/  ISETP.GE.U32.AND P0, PT, R5, UR7, PT ;  /* 0x0000000705007c0c */ /* 0x000fda000bf06070 */
[----:B------:R-:W-:Y:S02]  /*01d0*/  @P0 VIADD R5, R5, -UR7 ;  /* 0x8000000705050c36 */ /* 0x000fe40008000000 */
[----:B------:R-:W-:-:S03]  /*01e0*/  @P0 VIADD R3, R3, 0x1 ;  /* 0x0000000103030836 */ /* 0x000fc60000000000 */
[----:B------:R-:W-:Y:S01]  /*01f0*/  ISETP.GE.U32.AND P1, PT, R5, UR7, PT ;  /* 0x0000000705007c0c */ /* 0x000fe2000bf26070 */
[----:B------:R-:W-:-:S04]  /*0200*/  IMAD R5, R17, UR6, RZ ;  /* 0x0000000611057c24 */ /* 0x000fc8000f8e02ff */
[----:B-1----:R-:W-:-:S08]  /*0210*/  IMAD.WIDE.U32 R10, R5, 0x8, R10 ;  /* 0x00000008050a7825 */ /* 0x002fd000078e000a */
[----:B------:R-:W-:Y:S01]  /*0220*/  @P1 VIADD R3, R3, 0x1 ;  /* 0x0000000103031836 */ /* 0x000fe20000000000 */
[----:B------:R-:W-:-:S05]  /*0230*/  @!P2 LOP3.LUT R3, RZ, UR7, RZ, 0x33, !PT ;  /* 0x00000007ff03ac12 */ /* 0x000fca000f8e33ff */
[----:B------:R-:W-:-:S04]  /*0240*/  IMAD R3, R3, UR7, RZ ;  /* 0x0000000703037c24 */ /* 0x000fc8000f8e02ff */
[----:B------:R-:W-:-:S04]  /*0250*/  IMAD.IADD R0, R0, 0x1, -R3 ;  /* 0x0000000100007824 */ /* 0x000fc800078e0a03 */
[----:B------:R-:W-:Y:S02]  /*0260*/  IMAD R3, R3, 0x2, R0 ;  /* 0x0000000203037824 */ /* 0x000fe400078e0200 */
[----:B------:R-:W-:Y:S02]  /*0270*/  VIADD R0, R0, UR7 ;  /* 0x0000000700007c36 */ /* 0x000fe40008000000 */
[C---:B------:R-:W-:Y:S02]  /*0280*/  VIADD R7, R3.reuse, UR7 ;  /* 0x0000000703077c36 */ /* 0x040fe40008000000 */
[----:B------:R-:W-:-:S04]  /*0290*/  IMAD.WIDE.U32 R12, R3, 0x8, R10 ;  /* 0x00000008030c7825 */ /* 0x000fc800078e000a */
[----:B------:R-:W-:Y:S01]  /*02a0*/  IMAD.WIDE.U32 R10, R7, 0x8, R10 ;  /* 0x00000008070a7825 */ /* 0x000fe200078e000a */
[----:B--2---:R-:W2:Y:S01]  /*02b0*/  LDG.E.64 R2, desc[UR4][R12.64] ;  /* 0x000000040c027981 */ /* 0x004ea2000c1e1b00 */
[----:B------:R-:W-:-:S03]  /*02c0*/  IADD3 R0, P0, PT, R5, R0, RZ ;  /* 0x0000000005007210 */ /* 0x000fc60007f1e0ff */
[----:B------:R-:W2:Y:S01]  /*02d0*/  LDG.E.64 R14, desc[UR4][R10.64] ;  /* 0x000000040a0e7981 */ /* 0x000ea2000c1e1b00 */
[----:B----4-:R-:W-:-:S04]  /*02e0*/  IMAD.WIDE.U32 R8, R17, 0x8, R8 ;  /* 0x0000000811087825 */ /* 0x010fc800078e0008 */
[----:B------:R-:W-:Y:S01]  /*02f0*/  IMAD.X R5, RZ, RZ, RZ, P0 ;  /* 0x000000ffff057224 */ /* 0x000fe200000e06ff */
[C---:B---3--:R-:W-:Y:S01]  /*0300*/  LEA R26, P0, R0.reuse, UR8, 0x3 ;  /* 0x00000008001a7c11 */ /* 0x048fe2000f8018ff */
[----:B------:R-:W3:Y:S03]  /*0310*/  LDG.E.64 R8, desc[UR4][R8.64] ;  /* 0x0000000408087981 */ /* 0x000ee6000c1e1b00 */
[----:B------:R-:W-:-:S06]  /*0320*/  LEA.HI.X R27, R0, UR9, R5, 0x3, P0 ;  /* 0x00000009001b7c11 */ /* 0x000fcc00080f1c05 */
[----:B------:R-:W4:Y:S01]  /*0330*/  LDG.E.64 R26, desc[UR4][R26.64] ;  /* 0x000000041a1a7981 */ /* 0x000f22000c1e1b00 */
[----:B------:R-:W-:Y:S01]  /*0340*/  BSSY.RECONVERGENT B0, `(.L_x_12) ;  /* 0x000005a000007945 */ /* 0x000fe20003800200 */
[----:B--2---:R-:W-:-:S04]  /*0350*/  ISETP.GE.U32.AND P0, PT, R2, R14, PT ;  /* 0x0000000e0200720c */ /* 0x004fc80003f06070 */
[----:B------:R-:W-:-:S04]  /*0360*/  ISETP.GE.U32.AND.EX P0, PT, R3, R15, PT, P0 ;  /* 0x0000000f0300720c */ /* 0x000fc80003f06100 */
[----:B---3--:R-:W-:Y:S02]  /*0370*/  SEL R19, R8, RZ, !P0 ;  /* 0x000000ff08137207 */ /* 0x008fe40004000000 */
[----:B------:R-:W-:Y:S02]  /*0380*/  SEL R7, R9, RZ, !P0 ;  /* 0x000000ff09077207 */ /* 0x000fe40004000000 */
[----:B------:R-:W-:-:S04]  /*0390*/  IADD3 R18, P1, P2, R19, R2, -R14 ;  /* 0x0000000213127210 */ /* 0x000fc80007a3e80e */
[----:B------:R-:W-:Y:S01]  /*03a0*/  IADD3.X R19, PT, PT, R7, R3, ~R15, P1, P2 ;  /* 0x0000000307137210 */ /* 0x000fe20000fe4c0f */
[----:B----4-:R-:W-:Y:S01]  /*03b0*/  IMAD.WIDE.U32 R4, R27, R18, RZ ;  /* 0x000000121b047225 */ /* 0x010fe200078e00ff */
[----:B------:R-:W-:-:S03]  /*03c0*/  IADD3 R23, P2, PT, R2, R14, RZ ;  /* 0x0000000e02177210 */ /* 0x000fc60007f5e0ff */
[----:B------:R-:W-:-:S04]  /*03d0*/  IMAD.WIDE.U32 R6, P0, R26, R19, R4 ;  /* 0x000000131a067225 */ /* 0x000fc80007800004 */
[----:B------:R-:W-:-:S04]  /*03e0*/  IMAD.WIDE.U32 R4, R26, R18, RZ ;  /* 0x000000121a047225 */ /* 0x000fc800078e00ff */
[----:B------:R-:W-:Y:S01]  /*03f0*/  IMAD.X R17, RZ, RZ, RZ, P0 ;  /* 0x000000ffff117224 */ /* 0x000fe200000e06ff */
[----:B------:R-:W-:Y:S01]  /*0400*/  IADD3 RZ, P0, PT, R5, R6, RZ ;  /* 0x0000000605ff7210 */ /* 0x000fe20007f1e0ff */
[----:B------:R-:W-:Y:S02]  /*0410*/  IMAD.MOV.U32 R16, RZ, RZ, R7 ;  /* 0x000000ffff107224 */ /* 0x000fe400078e0007 */
[----:B------:R-:W-:-:S04]  /*0420*/  IMAD.WIDE.U32 R4, R18, R26, RZ ;  /* 0x0000001a12047225 */ /* 0x000fc800078e00ff */
[----:B------:R-:W-:-:S04]  /*0430*/  IMAD.WIDE.U32.X R6, R27, R19, R16, P0 ;  /* 0x000000131b067225 */ /* 0x000fc800000e0410 */
[----:B------:R-:W-:Y:S01]  /*0440*/  IMAD R17, R19, R26, RZ ;  /* 0x0000001a13117224 */ /* 0x000fe200078e02ff */
[----:B------:R-:W-:Y:S01]  /*0450*/  ISETP.NE.U32.AND P0, PT, R6, RZ, PT ;  /* 0x000000ff0600720c */ /* 0x000fe20003f05070 */
[----:B------:R-:W-:Y:S02]  /*0460*/  IMAD.X R25, R3, 0x1, R15, P2 ;  /* 0x0000000103197824 */ /* 0x000fe400010e060f */
[----:B------:R-:W-:Y:S01]  /*0470*/  IMAD R17, R27, R18, R17 ;  /* 0x000000121b117224 */ /* 0x000fe200078e0211 */
[----:B------:R-:W-:-:S03]  /*0480*/  ISETP.NE.AND.EX P0, PT, R7, RZ, PT, P0 ;  /* 0x000000ff0700720c */ /* 0x000fc60003f05300 */
[----:B------:R-:W-:-:S10]  /*0490*/  IMAD.IADD R21, R5, 0x1, R17 ;  /* 0x0000000105157824 */ /* 0x000fd400078e0211 */
[----:B------:R-:W-:-:S04]  /*04a0*/  @!P0 ISETP.GE.U32.AND P1, PT, R4, R8, PT ;  /* 0x000000080400820c */ /* 0x000fc80003f26070 */
        /* <DEDUP_REMOVED lines=26> */
[----:B------:R-:W-:Y:S05]  /*0650*/  CALL.REL.NOINC `($__internal_1_$__cuda_sm20_div_rn_f64_full) ;  /* 0x0000000000d07944 */ /* 0x000fea0003c00000 */
[----:B------:R-:W-:Y:S02]  /*0660*/  IMAD.MOV.U32 R2, RZ, RZ, R28 ;  /* 0x000000ffff027224 */ /* 0x000fe400078e001c */
[----:B------:R-:W-:-:S07]  /*0670*/  IMAD.MOV.U32 R3, RZ, RZ, R29 ;  /* 0x000000ffff037224 */ /* 0x000fce00078e001d */
.L_x_15:
[----:B------:R-:W-:Y:S05]  /*0680*/  BSYNC.RECONVERGENT B1 ;  /* 0x0000000000017941 */ /* 0x000fea0003800200 */
.L_x_14:
        /* <DEDUP_REMOVED lines=27> */
.L_x_17:
        /* <DEDUP_REMOVED lines=8> */
.L_x_16:
[----:B------:R-:W-:Y:S02]  /*08c0*/  IMAD.MOV.U32 R14, RZ, RZ, R0 ;  /* 0x000000ffff0e7224 */ /* 0x000fe400078e0000 */
[----:B------:R-:W-:-:S07]  /*08d0*/  IMAD.MOV.U32 R15, RZ, RZ, R2 ;  /* 0x000000ffff0f7224 */ /* 0x000fce00078e0002 */
.L_x_13:
[----:B------:R-:W-:Y:S05]  /*08e0*/  BSYNC.RECONVERGENT B0 ;  /* 0x0000000000007941 */ /* 0x000fea0003800200 */
.L_x_12:
[----:B------:R-:W-:Y:S01]  /*08f0*/  ISETP.GE.U32.AND P0, PT, R23, R8, PT ;  /* 0x000000081700720c */ /* 0x000fe20003f06070 */
[----:B------:R-:W-:Y:S02]  /*0900*/  IMAD.MOV.U32 R2, RZ, RZ, R14 ;  /* 0x000000ffff027224 */ /* 0x000fe400078e000e */
[----:B------:R-:W-:Y:S01]  /*0910*/  IMAD.MOV.U32 R3, RZ, RZ, R15 ;  /* 0x000000ffff037224 */ /* 0x000fe200078e000f */
[----:B------:R-:W-:-:S04]  /*0920*/  ISETP.GE.U32.AND.EX P0, PT, R25, R9, PT, P0 ;  /* 0x000000091900720c */ /* 0x000fc80003f06100 */
[----:B------:R-:W-:Y:S02]  /*0930*/  SEL R4, R8, RZ, P0 ;  /* 0x000000ff08047207 */ /* 0x000fe40000000000 */
[----:B------:R-:W-:Y:S02]  /*0940*/  SEL R8, R9, RZ, P0 ;  /* 0x000000ff09087207 */ /* 0x000fe40000000000 */
[----:B------:R-:W-:-:S05]  /*0950*/  IADD3 R4, P0, PT, -R4, R23, RZ ;  /* 0x0000001704047210 */ /* 0x000fca0007f1e1ff */
[----:B------:R-:W-:-:S05]  /*0960*/  IMAD.X R5, R25, 0x1, ~R8, P0 ;  /* 0x0000000119057824 */ /* 0x000fca00000e0e08 */
[----:B------:R-:W-:Y:S04]  /*0970*/  STG.E.64 desc[UR4][R12.64], R4 ;  /* 0x000000040c007986 */ /* 0x000fe8000c101b04 */
[----:B------:R-:W-:Y:S01]  /*0980*/  STG.E.64 desc[UR4][R10.64], R2 ;  /* 0x000000020a007986 */ /* 0x000fe2000c101b04 */
[----:B------:R-:W-:Y:S05]  /*0990*/  EXIT ;  /* 0x000000000000794d */ /* 0x000fea0003800000 */
        .weak           $__internal_1_$__cuda_sm20_div_rn_f64_full
        .type           $__internal_1_$__cuda_sm20_div_rn_f64_full,@function
        .size           $__internal_1_$__cuda_sm20_div_rn_f64_full,(.L_x_91 - $__internal_1_$__cuda_sm20_div_rn_f64_full)
$__internal_1_$__cuda_sm20_div_rn_f64_full:
[C---:B------:R-:W-:Y:S01]  /*09a0*/  FSETP.GEU.AND P0, PT, |R15|.reuse, 1.469367938527859385e-39, PT ;  /* 0x001000000f00780b */ /* 0x040fe20003f0e200 */
[----:B------:R-:W-:Y:S01]  /*09b0*/  IMAD.MOV.U32 R26, RZ, RZ, 0x1 ;  /* 0x00000001ff1a7424 */ /* 0x000fe200078e00ff */
[----:B------:R-:W-:Y:S01]  /*09c0*/  LOP3.LUT R2, R15, 0x800fffff, RZ, 0xc0, !PT ;  /* 0x800fffff0f027812 */ /* 0x000fe200078ec0ff */
[----:B------:R-:W-:Y:S01]  /*09d0*/  IMAD.MOV.U32 R22, RZ, RZ, 0x1ca00000 ;  /* 0x1ca00000ff167424 */ /* 0x000fe200078e00ff */
[C---:B------:R-:W-:Y:S01]  /*09e0*/  FSETP.GEU.AND P2, PT, |R17|.reuse, 1.469367938527859385e-39, PT ;  /* 0x001000001100780b */ /* 0x040fe20003f4e200 */
[----:B------:R-:W-:Y:S01]  /*09f0*/  BSSY.RECONVERGENT B2, `(.L_x_18) ;  /* 0x0000052000027945 */ /* 0x000fe20003800200 */
[----:B------:R-:W-:Y:S01]  /*0a00*/  LOP3.LUT R3, R2, 0x3ff00000, RZ, 0xfc, !PT ;  /* 0x3ff0000002037812 */ /* 0x000fe200078efcff */
[----:B------:R-:W-:Y:S01]  /*0a10*/  IMAD.MOV.U32 R2, RZ, RZ, R14 ;  /* 0x000000ffff027224 */ /* 0x000fe200078e000e */
[----:B------:R-:W-:Y:S02]  /*0a20*/  LOP3.LUT R20, R17, 0x7ff00000, RZ, 0xc0, !PT ;  /* 0x7ff0000011147812 */ /* 0x000fe400078ec0ff */
[----:B------:R-:W-:-:S03]  /*0a30*/  LOP3.LUT R33, R15, 0x7ff00000, RZ, 0xc0, !PT ;  /* 0x7ff000000f217812 */ /* 0x000fc600078ec0ff */
[----:B------:R-:W-:Y:S01]  /*0a40*/  @!P0 DMUL R2, R14, 8.98846567431157953865e+307 ;  /* 0x7fe000000e028828 */ /* 0x000fe20000000000 */
[C---:B------:R-:W-:Y:S01]  /*0a50*/  ISETP.GE.U32.AND P1, PT, R20.reuse, R33, PT ;  /* 0x000000211400720c */ /* 0x040fe20003f26070 */
[----:B------:R-:W-:Y:S02]  /*0a60*/  IMAD.MOV.U32 R24, RZ, RZ, R20 ;  /* 0x000000ffff187224 */ /* 0x000fe400078e0014 */
[----:B------:R-:W-:Y:S02]  /*0a70*/  @!P2 LOP3.LUT R29, R15, 0x7ff00000, RZ, 0xc0, !PT ;  /* 0x7ff000000f1da812 */ /* 0x000fe400078ec0ff */
[----:B------:R-:W0:Y:S02]  /*0a80*/  MUFU.RCP64H R27, R3 ;  /* 0x00000003001b7308 */ /* 0x000e240000001800 */
[----:B------:R-:W-:Y:S02]  /*0a90*/  @!P2 ISETP.GE.U32.AND P3, PT, R20, R29, PT ;  /* 0x0000001d1400a20c */ /* 0x000fe40003f66070 */
[----:B------:R-:W-:-:S02]  /*0aa0*/  @!P0 LOP3.LUT R33, R3, 0x7ff00000, RZ, 0xc0, !PT ;  /* 0x7ff0000003218812 */ /* 0x000fc400078ec0ff */
[----:B------:R-:W-:-:S04]  /*0ab0*/  @!P2 SEL R29, R22, 0x63400000, !P3 ;  /* 0x63400000161da807 */ /* 0x000fc80005800000 */
[----:B------:R-:W-:-:S04]  /*0ac0*/  @!P2 LOP3.LUT R30, R29, 0x80000000, R17, 0xf8, !PT ;  /* 0x800000001d1ea812 */ /* 0x000fc800078ef811 */
[----:B------:R-:W-:Y:S01]  /*0ad0*/  @!P2 LOP3.LUT R31, R30, 0x100000, RZ, 0xfc, !PT ;  /* 0x001000001e1fa812 */ /* 0x000fe200078efcff */
[----:B------:R-:W-:Y:S01]  /*0ae0*/  @!P2 IMAD.MOV.U32 R30, RZ, RZ, RZ ;  /* 0x000000ffff1ea224 */ /* 0x000fe200078e00ff */
[----:B0-----:R-:W-:-:S08]  /*0af0*/  DFMA R18, R26, -R2, 1 ;  /* 0x3ff000001a12742b */ /* 0x001fd00000000802 */
[----:B------:R-:W-:-:S08]  /*0b00*/  DFMA R18, R18, R18, R18 ;  /* 0x000000121212722b */ /* 0x000fd00000000012 */
[----:B------:R-:W-:Y:S01]  /*0b10*/  DFMA R26, R26, R18, R26 ;  /* 0x000000121a1a722b */ /* 0x000fe2000000001a */
[----:B------:R-:W-:Y:S01]  /*0b20*/  SEL R19, R22, 0x63400000, !P1 ;  /* 0x6340000016137807 */ /* 0x000fe20004800000 */
[----:B------:R-:W-:-:S03]  /*0b30*/  IMAD.MOV.U32 R18, RZ, RZ, R16 ;  /* 0x000000ffff127224 */ /* 0x000fc600078e0010 */
[----:B------:R-:W-:-:S03]  /*0b40*/  LOP3.LUT R19, R19, 0x800fffff, R17, 0xf8, !PT ;  /* 0x800fffff13137812 */ /* 0x000fc600078ef811 */
[----:B------:R-:W-:-:S03]  /*0b50*/  DFMA R28, R26, -R2, 1 ;  /* 0x3ff000001a1c742b */ /* 0x000fc60000000802 */
[----:B------:R-:W-:-:S05]  /*0b60*/  @!P2 DFMA R18, R18, 2, -R30 ;  /* 0x400000001212a82b */ /* 0x000fca000000081e */
[----:B------:R-:W-:-:S05]  /*0b70*/  DFMA R28, R26, R28, R26 ;  /* 0x0000001c1a1c722b */ /* 0x000fca000000001a */
[----:B------:R-:W-:-:S03]  /*0b80*/  @!P2 LOP3.LUT R24, R19, 0x7ff00000, RZ, 0xc0, !PT ;  /* 0x7ff000001318a812 */ /* 0x000fc600078ec0ff */
[----:B------:R-:W-:Y:S02]  /*0b90*/  DMUL R26, R28, R18 ;  /* 0x000000121c1a7228 */ /* 0x000fe40000000000 */
[----:B------:R-:W-:-:S05]  /*0ba0*/  VIADD R32, R24, 0xffffffff ;  /* 0xffffffff18207836 */ /* 0x000fca0000000000 */
[----:B------:R-:W-:Y:S01]  /*0bb0*/  ISETP.GT.U32.AND P0, PT, R32, 0x7feffffe, PT ;  /* 0x7feffffe2000780c */ /* 0x000fe20003f04070 */
[----:B------:R-:W-:Y:S01]  /*0bc0*/  VIADD R32, R33, 0xffffffff ;  /* 0xffffffff21207836 */ /* 0x000fe20000000000 */
[----:B------:R-:W-:-:S04]  /*0bd0*/  DFMA R30, R26, -R2, R18 ;  /* 0x800000021a1e722b */ /* 0x000fc80000000012 */
[----:B------:R-:W-:-:S04]  /*0be0*/  ISETP.GT.U32.OR P0, PT, R32, 0x7feffffe, P0 ;  /* 0x7feffffe2000780c */ /* 0x000fc80000704470 */
[----:B------:R-:W-:-:S09]  /*0bf0*/  DFMA R26, R28, R30, R26 ;  /* 0x0000001e1c1a722b */ /* 0x000fd2000000001a */
        /* <DEDUP_REMOVED lines=18> */
[----:B------:R-:W-:Y:S02]  /*0d20*/  IMAD.MOV R3, RZ, RZ, -R16 ;  /* 0x000000ffff037224 */ /* 0x000fe400078e0a10 */
[----:B------:R-:W-:-:S06]  /*0d30*/  IMAD.MOV.U32 R2, RZ, RZ, RZ ;  /* 0x000000ffff027224 */ /* 0x000fcc00078e00ff */
[----:B------:R-:W-:Y:S02]  /*0d40*/  DFMA R2, R28, -R2, R26 ;  /* 0x800000021c02722b */ /* 0x000fe4000000001a */
[----:B------:R-:W-:-:S04]  /*0d50*/  DMUL.RP R26, R26, R30 ;  /* 0x0000001e1a1a7228 */ /* 0x000fc80000008000 */
[----:B------:R-:W-:-:S04]  /*0d60*/  IADD3 R2, PT, PT, -R16, -0x43300000, RZ ;  /* 0xbcd0000010027810 */ /* 0x000fc80007ffe1ff */
[----:B------:R-:W-:Y:S02]  /*0d70*/  FSETP.NEU.AND P0, PT, |R3|, R2, PT ;  /* 0x000000020300720b */ /* 0x000fe40003f0d200 */
[----:B------:R-:W-:Y:S02]  /*0d80*/  LOP3.LUT R15, R27, R15, RZ, 0x3c, !PT ;  /* 0x0000000f1b0f7212 */ /* 0x000fe400078e3cff */
[----:B------:R-:W-:Y:S02]  /*0d90*/  FSEL R28, R26, R28, !P0 ;  /* 0x0000001c1a1c7208 */ /* 0x000fe40004000000 */
[----:B------:R-:W-:Y:S01]  /*0da0*/  FSEL R29, R15, R29, !P0 ;  /* 0x0000001d0f1d7208 */ /* 0x000fe20004000000 */
[----:B------:R-:W-:Y:S06]  /*0db0*/  BRA `(.L_x_20) ;  /* 0x0000000000547947 */ /* 0x000fec0003800000 */
.L_x_19:
        /* <DEDUP_REMOVED lines=16> */
.L_x_22:
[----:B------:R-:W-:Y:S01]  /*0ec0*/  LOP3.LUT R29, R15, 0x80000, RZ, 0xfc, !PT ;  /* 0x000800000f1d7812 */ /* 0x000fe200078efcff */
[----:B------:R-:W-:Y:S01]  /*0ed0*/  IMAD.MOV.U32 R28, RZ, RZ, R14 ;  /* 0x000000ffff1c7224 */ /* 0x000fe200078e000e */
[----:B------:R-:W-:Y:S06]  /*0ee0*/  BRA `(.L_x_20) ;  /* 0x0000000000087947 */ /* 0x000fec0003800000 */
.L_x_21:
[----:B------:R-:W-:Y:S01]  /*0ef0*/  LOP3.LUT R29, R17, 0x80000, RZ, 0xfc, !PT ;  /* 0x00080000111d7812 */ /* 0x000fe200078efcff */
[----:B------:R-:W-:-:S07]  /*0f00*/  IMAD.MOV.U32 R28, RZ, RZ, R16 ;  /* 0x000000ffff1c7224 */ /* 0x000fce00078e0010 */
.L_x_20:
[----:B------:R-:W-:Y:S05]  /*0f10*/  BSYNC.RECONVERGENT B2 ;  /* 0x0000000000027941 */ /* 0x000fea0003800200 */
.L_x_18:
[----:B------:R-:W-:Y:S02]  /*0f20*/  IMAD.MOV.U32 R2, RZ, RZ, R0 ;  /* 0x000000ffff027224 */ /* 0x000fe400078e0000 */
[----:B------:R-:W-:-:S04]  /*0f30*/  IMAD.MOV.U32 R3, RZ, RZ, 0x0 ;  /* 0x00000000ff037424 */ /* 0x000fc800078e00ff */
[----:B------:R-:W-:Y:S05]  /*0f40*/  RET.REL.NODEC R2 `(ntt_inverse_batched) ;  /* 0xfffffff0022c7950 */ /* 0x000fea0003c3ffff */
.L_x_23:
        /* <DEDUP_REMOVED lines=11> */
.L_x_91:


//--------------------- .text.ntt_forward_batched --------------------------
	.section	.text.ntt_forward_batched,"ax",@progbits
	.align	128
        .global         ntt_forward_batched
        .type           ntt_forward_batched,@function
        .size           ntt_forward_batched,(.L_x_92 - ntt_forward_batched)
        .other          ntt_forward_batched,@"STO_CUDA_ENTRY STV_DEFAULT"
ntt_forward_batched:
.text.ntt_forward_batched:
        /* <DEDUP_REMOVED lines=14> */
[----:B------:R-:W3:Y:S01]  /*00e0*/  LDCU.64 UR4, c[0x0][0x358] ;  /* 0x00006b00ff0477ac */ /* 0x000ee20008000a00 */
[----:B0-----:R-:W0:Y:S01]  /*00f0*/  I2F.U32.RP R5, UR7 ;  /* 0x0000000700057d06 */ /* 0x001e220008209000 */
[----:B------:R-:W-:-:S07]  /*0100*/  ISETP.NE.U32.AND P2, PT, RZ, UR7, PT ;  /* 0x00000007ff007c0c */ /* 0x000fce000bf45070 */
[----:B0-----:R-:W0:Y:S02]  /*0110*/  MUFU.RCP R5, R5 ;  /* 0x0000000500057308 */ /* 0x001e240000001000 */
[----:B0-----:R-:W-:-:S06]  /*0120*/  VIADD R2, R5, 0xffffffe ;  /* 0x0ffffffe05027836 */ /* 0x001fcc0000000000 */
[----:B------:R0:W4:Y:S02]  /*0130*/  F2I.FTZ.U32.TRUNC.NTZ R3, R2 ;  /* 0x0000000200037305 */ /* 0x000124000021f000 */
[----:B0-----:R-:W-:Y:S02]  /*0140*/  IMAD.MOV.U32 R2, RZ, RZ, RZ ;  /* 0x000000ffff027224 */ /* 0x001fe400078e00ff */
[----:B----4-:R-:W-:-:S04]  /*0150*/  IMAD.MOV R7, RZ, RZ, -R3 ;  /* 0x000000ffff077224 */ /* 0x010fc800078e0a03 */
        /* <DEDUP_REMOVED lines=8> */
[----:B------:R-:W-:Y:S02]  /*01e0*/  ISETP.GE.U32.AND P1, PT, R6, UR7, PT ;  /* 0x0000000706007c0c */ /* 0x000fe4000bf26070 */
[----:B------:R-:W0:Y:S11]  /*01f0*/  LDC.64 R6, c[0x0][0x390] ;  /* 0x0000e400ff067b82 */ /* 0x000e360000000a00 */
[----:B------:R-:W-:Y:S01]  /*0200*/  @P1 VIADD R3, R3, 0x1 ;  /* 0x0000000103031836 */ /* 0x000fe20000000000 */
[----:B------:R-:W-:-:S05]  /*0210*/  @!P2 LOP3.LUT R3, RZ, UR7, RZ, 0x33, !PT ;  /* 0x00000007ff03ac12 */ /* 0x000fca000f8e33ff */
[----:B------:R-:W-:Y:S02]  /*0220*/  IMAD R5, R3, UR7, RZ ;  /* 0x0000000703057c24 */ /* 0x000fe4000f8e02ff */
[----:B------:R-:W-:Y:S02]  /*0230*/  IMAD R3, R0, UR6, RZ ;  /* 0x0000000600037c24 */ /* 0x000fe4000f8e02ff */
[----:B------:R-:W-:Y:S02]  /*0240*/  IMAD.IADD R4, R4, 0x1, -R5 ;  /* 0x0000000104047824 */ /* 0x000fe400078e0a05 */
[----:B-1----:R-:W-:-:S04]  /*0250*/  IMAD.WIDE.U32 R8, R3, 0x8, R8 ;  /* 0x0000000803087825 */ /* 0x002fc800078e0008 */
[----:B------:R-:W-:Y:S02]  /*0260*/  VIADD R2, R4, UR7 ;  /* 0x0000000704027c36 */ /* 0x000fe40008000000 */
[----:B------:R-:W-:-:S03]  /*0270*/  IMAD R11, R5, 0x2, R4 ;  /* 0x00000002050b7824 */ /* 0x000fc600078e0204 */
[----:B------:R-:W-:Y:S01]  /*0280*/  IADD3 R2, P0, PT, R3, R2, RZ ;  /* 0x0000000203027210 */ /* 0x000fe20007f1e0ff */
[----:B------:R-:W-:-:S04]  /*0290*/  VIADD R5, R11, UR7 ;  /* 0x000000070b057c36 */ /* 0x000fc80008000000 */
[----:B------:R-:W-:Y:S01]  /*02a0*/  IMAD.X R3, RZ, RZ, RZ, P0 ;  /* 0x000000ffff037224 */ /* 0x000fe200000e06ff */
[----:B--2---:R-:W-:Y:S01]  /*02b0*/  LEA R24, P0, R2, UR8, 0x3 ;  /* 0x0000000802187c11 */ /* 0x004fe2000f8018ff */
[----:B------:R-:W-:-:S03]  /*02c0*/  IMAD.WIDE.U32 R4, R5, 0x8, R8 ;  /* 0x0000000805047825 */ /* 0x000fc600078e0008 */
[----:B------:R-:W-:Y:S02]  /*02d0*/  LEA.HI.X R25, R2, UR9, R3, 0x3, P0 ;  /* 0x0000000902197c11 */ /* 0x000fe400080f1c03 */
[----:B---3--:R-:W2:Y:S04]  /*02e0*/  LDG.E.64 R22, desc[UR4][R4.64] ;  /* 0x0000000404167981 */ /* 0x008ea8000c1e1b00 */
[----:B------:R-:W2:Y:S01]  /*02f0*/  LDG.E.64 R24, desc[UR4][R24.64] ;  /* 0x0000000418187981 */ /* 0x000ea2000c1e1b00 */
[----:B0-----:R-:W-:-:S06]  /*0300*/  IMAD.WIDE.U32 R6, R0, 0x8, R6 ;  /* 0x0000000800067825 */ /* 0x001fcc00078e0006 */
[----:B------:R-:W3:Y:S01]  /*0310*/  LDG.E.64 R6, desc[UR4][R6.64] ;  /* 0x0000000406067981 */ /* 0x000ee2000c1e1b00 */
[----:B------:R-:W-:-:S05]  /*0320*/  IMAD.WIDE.U32 R8, R11, 0x8, R8 ;  /* 0x000000080b087825 */ /* 0x000fca00078e0008 */
[----:B------:R0:W5:Y:S01]  /*0330*/  LDG.E.64 R10, desc[UR4][R8.64] ;  /* 0x00000004080a7981 */ /* 0x000162000c1e1b00 */
[----:B------:R-:W-:Y:S01]  /*0340*/  BSSY.RECONVERGENT B0, `(.L_x_24) ;  /* 0x000004e000007945 */ /* 0x000fe20003800200 */
[----:B--2---:R-:W-:-:S04]  /*0350*/  IMAD.WIDE.U32 R2, R25, R22, RZ ;  /* 0x0000001619027225 */ /* 0x004fc800078e00ff */
[----:B------:R-:W-:-:S04]  /*0360*/  IMAD.WIDE.U32 R12, R24, R22, RZ ;  /* 0x00000016180c7225 */ /* 0x000fc800078e00ff */
[----:B------:R-:W-:-:S04]  /*0370*/  IMAD.WIDE.U32 R2, P0, R23, R24, R2 ;  /* 0x0000001817027225 */ /* 0x000fc80007800002 */
[----:B------:R-:W-:Y:S01]  /*0380*/  IMAD.X R15, RZ, RZ, RZ, P0 ;  /* 0x000000ffff0f7224 */ /* 0x000fe200000e06ff */
[----:B------:R-:W-:Y:S01]  /*0390*/  IADD3 R19, P0, PT, R13, R2, RZ ;  /* 0x000000020d137210 */ /* 0x000fe20007f1e0ff */
[----:B------:R-:W-:-:S04]  /*03a0*/  IMAD.MOV.U32 R14, RZ, RZ, R3 ;  /* 0x000000ffff0e7224 */ /* 0x000fc800078e0003 */
[----:B------:R-:W-:-:S03]  /*03b0*/  IMAD.WIDE.U32.X R14, R23, R25, R14, P0 ;  /* 0x00000019170e7225 */ /* 0x000fc600000e040e */
[----:B------:R-:W-:-:S04]  /*03c0*/  ISETP.NE.U32.AND P0, PT, R14, RZ, PT ;  /* 0x000000ff0e00720c */ /* 0x000fc80003f05070 */
[----:B------:R-:W-:-:S13]  /*03d0*/  ISETP.NE.AND.EX P0, PT, R15, RZ, PT, P0 ;  /* 0x000000ff0f00720c */ /* 0x000fda0003f05300 */
[----:B---3--:R-:W-:-:S04]  /*03e0*/  @!P0 ISETP.GE.U32.AND P1, PT, R12, R6, PT ;  /* 0x000000060c00820c */ /* 0x008fc80003f26070 */
[----:B------:R-:W-:-:S04]  /*03f0*/  @!P0 ISETP.GE.U32.AND.EX P1, PT, R19, R7, PT, P1 ;  /* 0x000000071300820c */ /* 0x000fc80003f26110 */
[----:B------:R-:W-:Y:S02]  /*0400*/  @!P0 SEL R27, R6, RZ, P1 ;  /* 0x000000ff061b8207 */ /* 0x000fe40000800000 */
[----:B------:R-:W-:Y:S02]  /*0410*/  @!P0 SEL R0, R7, RZ, P1 ;  /* 0x000000ff07008207 */ /* 0x000fe40000800000 */
[----:B------:R-:W-:-:S05]  /*0420*/  @!P0 IADD3 R27, P2, PT, -R27, R12, RZ ;  /* 0x0000000c1b1b8210 */ /* 0x000fca0007f5e1ff */
[----:B------:R-:W-:Y:S01]  /*0430*/  @!P0 IMAD.X R29, R19, 0x1, ~R0, P2 ;  /* 0x00000001131d8824 */ /* 0x000fe200010e0e00 */
[----:B0-----:R-:W-:Y:S07]  /*0440*/  @!P0 BRA `(.L_x_25) ;  /* 0x0000000000f48947 */ /* 0x001fee0003800000 */
        /* <DEDUP_REMOVED lines=20> */
[----:B-----5:R-:W-:Y:S05]  /*0590*/  CALL.REL.NOINC `($__internal_2_$__cuda_sm20_div_rn_f64_full) ;  /* 0x0000000000e87944 */ /* 0x020fea0003c00000 */
[----:B------:R-:W-:Y:S02]  /*05a0*/  IMAD.MOV.U32 R2, RZ, RZ, R24 ;  /* 0x000000ffff027224 */ /* 0x000fe400078e0018 */
[----:B------:R-:W-:-:S07]  /*05b0*/  IMAD.MOV.U32 R3, RZ, RZ, R25 ;  /* 0x000000ffff037224 */ /* 0x000fce00078e0019 */
.L_x_27:
[----:B------:R-:W-:Y:S05]  /*05c0*/  BSYNC.RECONVERGENT B1 ;  /* 0x0000000000017941 */ /* 0x000fea0003800200 */
.L_x_26:
        /* <DEDUP_REMOVED lines=27> */
.L_x_29:
        /* <DEDUP_REMOVED lines=8> */
.L_x_28:
[----:B------:R-:W-:Y:S02]  /*0800*/  IMAD.MOV.U32 R27, RZ, RZ, R0 ;  /* 0x000000ffff1b7224 */ /* 0x000fe400078e0000 */
[----:B------:R-:W-:-:S07]  /*0810*/  IMAD.MOV.U32 R29, RZ, RZ, R2 ;  /* 0x000000ffff1d7224 */ /* 0x000fce00078e0002 */
.L_x_25:
[----:B------:R-:W-:Y:S05]  /*0820*/  BSYNC.RECONVERGENT B0 ;  /* 0x0000000000007941 */ /* 0x000fea0003800200 */
.L_x_24:
[CC--:B-----5:R-:W-:Y:S02]  /*0830*/  IADD3 R15, P2, PT, R10.reuse, R27.reuse, RZ ;  /* 0x0000001b0a0f7210 */ /* 0x0e0fe40007f5e0ff */
[----:B------:R-:W-:Y:S02]  /*0840*/  ISETP.GE.U32.AND P1, PT, R10, R27, PT ;  /* 0x0000001b0a00720c */ /* 0x000fe40003f26070 */
[----:B------:R-:W-:Y:S01]  /*0850*/  ISETP.GE.U32.AND P0, PT, R15, R6, PT ;  /* 0x000000060f00720c */ /* 0x000fe20003f06070 */
[C---:B------:R-:W-:Y:S01]  /*0860*/  IMAD.X R17, R11.reuse, 0x1, R29, P2 ;  /* 0x000000010b117824 */ /* 0x040fe200010e061d */
[----:B------:R-:W-:-:S04]  /*0870*/  ISETP.GE.U32.AND.EX P1, PT, R11, R29, PT, P1 ;  /* 0x0000001d0b00720c */ /* 0x000fc80003f26110 */
[----:B------:R-:W-:Y:S02]  /*0880*/  ISETP.GE.U32.AND.EX P0, PT, R17, R7, PT, P0 ;  /* 0x000000071100720c */ /* 0x000fe40003f06100 */
[C---:B------:R-:W-:Y:S02]  /*0890*/  SEL R3, R6.reuse, RZ, !P1 ;  /* 0x000000ff06037207 */ /* 0x040fe40004800000 */
[----:B------:R-:W-:Y:S02]  /*08a0*/  SEL R2, R6, RZ, P0 ;  /* 0x000000ff06027207 */ /* 0x000fe40000000000 */
[C---:B------:R-:W-:Y:S02]  /*08b0*/  SEL R0, R7.reuse, RZ, P0 ;  /* 0x000000ff07007207 */ /* 0x040fe40000000000 */
[----:B------:R-:W-:Y:S02]  /*08c0*/  IADD3 R2, P0, PT, -R2, R15, RZ ;  /* 0x0000000f02027210 */ /* 0x000fe40007f1e1ff */
[----:B------:R-:W-:-:S02]  /*08d0*/  SEL R13, R7, RZ, !P1 ;  /* 0x000000ff070d7207 */ /* 0x000fc40004800000 */
[----:B------:R-:W-:Y:S01]  /*08e0*/  IADD3 R6, P1, P2, R3, R10, -R27 ;  /* 0x0000000a03067210 */ /* 0x000fe20007a3e81b */
[----:B------:R-:W-:-:S03]  /*08f0*/  IMAD.X R3, R17, 0x1, ~R0, P0 ;  /* 0x0000000111037824 */ /* 0x000fc600000e0e00 */
[----:B------:R-:W-:Y:S02]  /*0900*/  IADD3.X R7, PT, PT, R13, R11, ~R29, P1, P2 ;  /* 0x0000000b0d077210 */ /* 0x000fe40000fe4c1d */
[----:B------:R-:W-:Y:S04]  /*0910*/  STG.E.64 desc[UR4][R8.64], R2 ;  /* 0x0000000208007986 */ /* 0x000fe8000c101b04 */
[----:B------:R-:W-:Y:S01]  /*0920*/  STG.E.64 desc[UR4][R4.64], R6 ;  /* 0x0000000604007986 */ /* 0x000fe2000c101b04 */
[----:B------:R-:W-:Y:S05]  /*0930*/  EXIT ;  /* 0x000000000000794d */ /* 0x000fea0003800000 */
        .weak           $__internal_2_$__cuda_sm20_div_rn_f64_full
        .type           $__internal_2_$__cuda_sm20_div_rn_f64_full,@function
        .size           $__internal_2_$__cuda_sm20_div_rn_f64_full,(.L_x_92 - $__internal_2_$__cuda_sm20_div_rn_f64_full)
$__internal_2_$__cuda_sm20_div_rn_f64_full:
[C---:B------:R-:W-:Y:S01]  /*0940*/  FSETP.GEU.AND P0, PT, |R21|.reuse, 1.469367938527859385e-39, PT ;  /* 0x001000001500780b */ /* 0x040fe20003f0e200 */
[----:B------:R-:W-:Y:S01]  /*0950*/  IMAD.MOV.U32 R22, RZ, RZ, 0x1 ;  /* 0x00000001ff167424 */ /* 0x000fe200078e00ff */
[----:B------:R-:W-:Y:S01]  /*0960*/  LOP3.LUT R2, R21, 0x800fffff, RZ, 0xc0, !PT ;  /* 0x800fffff15027812 */ /* 0x000fe200078ec0ff */
[----:B------:R-:W-:Y:S01]  /*0970*/  BSSY.RECONVERGENT B2, `(.L_x_30) ;  /* 0x0000055000027945 */ /* 0x000fe20003800200 */
[C---:B------:R-:W-:Y:S02]  /*0980*/  FSETP.GEU.AND P2, PT, |R17|.reuse, 1.469367938527859385e-39, PT ;  /* 0x001000001100780b */ /* 0x040fe40003f4e200 */
[----:B------:R-:W-:Y:S01]  /*0990*/  LOP3.LUT R3, R2, 0x3ff00000, RZ, 0xfc, !PT ;  /* 0x3ff0000002037812 */ /* 0x000fe200078efcff */
[----:B------:R-:W-:Y:S01]  /*09a0*/  IMAD.MOV.U32 R2, RZ, RZ, R20 ;  /* 0x000000ffff027224 */ /* 0x000fe200078e0014 */
[----:B------:R-:W-:-:S05]  /*09b0*/  LOP3.LUT R18, R17, 0x7ff00000, RZ, 0xc0, !PT ;  /* 0x7ff0000011127812 */ /* 0x000fca00078ec0ff */
[----:B------:R-:W-:Y:S01]  /*09c0*/  @!P0 DMUL R2, R20, 8.98846567431157953865e+307 ;  /* 0x7fe0000014028828 */ /* 0x000fe20000000000 */
[----:B------:R-:W-:-:S03]  /*09d0*/  IMAD.MOV.U32 R32, RZ, RZ, R18 ;  /* 0x000000ffff207224 */ /* 0x000fc600078e0012 */
[----:B------:R-:W-:Y:S02]  /*09e0*/  @!P2 LOP3.LUT R29, R21, 0x7ff00000, RZ, 0xc0, !PT ;  /* 0x7ff00000151da812 */ /* 0x000fe400078ec0ff */
[----:B------:R-:W0:Y:S02]  /*09f0*/  MUFU.RCP64H R23, R3 ;  /* 0x0000000300177308 */ /* 0x000e240000001800 */
[----:B------:R-:W-:Y:S01]  /*0a00*/  @!P2 ISETP.GE.U32.AND P3, PT, R18, R29, PT ;  /* 0x0000001d1200a20c */ /* 0x000fe20003f66070 */
[----:B0-----:R-:W-:-:S08]  /*0a10*/  DFMA R24, R22, -R2, 1 ;  /* 0x3ff000001618742b */ /* 0x001fd00000000802 */
[----:B------:R-:W-:Y:S01]  /*0a20*/  DFMA R26, R24, R24, R24 ;  /* 0x00000018181a722b */ /* 0x000fe20000000018 */
[----:B------:R-:W-:Y:S01]  /*0a30*/  IMAD.MOV.U32 R24, RZ, RZ, 0x1ca00000 ;  /* 0x1ca00000ff187424 */ /* 0x000fe200078e00ff */
[----:B------:R-:W-:-:S04]  /*0a40*/  LOP3.LUT R25, R21, 0x7ff00000, RZ, 0xc0, !PT ;  /* 0x7ff0000015197812 */ /* 0x000fc800078ec0ff */
[----:B------:R-:W-:Y:S02]  /*0a50*/  @!P2 SEL R29, R24, 0x63400000, !P3 ;  /* 0x63400000181da807 */ /* 0x000fe40005800000 */
[----:B------:R-:W-:Y:S01]  /*0a60*/  DFMA R26, R22, R26, R22 ;  /* 0x0000001a161a722b */ /* 0x000fe20000000016 */
[----:B------:R-:W-:Y:S01]  /*0a70*/  ISETP.GE.U32.AND P1, PT, R18, R25, PT ;  /* 0x000000191200720c */ /* 0x000fe20003f26070 */
[----:B------:R-:W-:Y:S01]  /*0a80*/  IMAD.MOV.U32 R22, RZ, RZ, R16 ;  /* 0x000000ffff167224 */ /* 0x000fe200078e0010 */
[----:B------:R-:W-:Y:S01]  /*0a90*/  @!P2 LOP3.LUT R30, R29, 0x80000000, R17, 0xf8, !PT ;  /* 0x800000001d1ea812 */ /* 0x000fe200078ef811 */
[----:B------:R-:W-:Y:S01]  /*0aa0*/  IMAD.MOV.U32 R33, RZ, RZ, R25 ;  /* 0x000000ffff217224 */ /* 0x000fe200078e0019 */
[----:B------:R-:W-:Y:S02]  /*0ab0*/  SEL R23, R24, 0x63400000, !P1 ;  /* 0x6340000018177807 */ /* 0x000fe40004800000 */
[----:B------:R-:W-:Y:S01]  /*0ac0*/  @!P2 LOP3.LUT R31, R30, 0x100000, RZ, 0xfc, !PT ;  /* 0x001000001e1fa812 */ /* 0x000fe200078efcff */
[----:B------:R-:W-:Y:S01]  /*0ad0*/  @!P2 IMAD.MOV.U32 R30, RZ, RZ, RZ ;  /* 0x000000ffff1ea224 */ /* 0x000fe200078e00ff */
[----:B------:R-:W-:Y:S01]  /*0ae0*/  LOP3.LUT R23, R23, 0x800fffff, R17, 0xf8, !PT ;  /* 0x800fffff17177812 */ /* 0x000fe200078ef811 */
[----:B------:R-:W-:Y:S01]  /*0af0*/  DFMA R28, R26, -R2, 1 ;  /* 0x3ff000001a1c742b */ /* 0x000fe20000000802 */
[----:B------:R-:W-:-:S04]  /*0b00*/  @!P0 LOP3.LUT R33, R3, 0x7ff00000, RZ, 0xc0, !PT ;  /* 0x7ff0000003218812 */ /* 0x000fc800078ec0ff */
[----:B------:R-:W-:-:S03]  /*0b10*/  @!P2 DFMA R22, R22, 2, -R30 ;  /* 0x400000001616a82b */ /* 0x000fc6000000081e */
[----:B------:R-:W-:-:S07]  /*0b20*/  DFMA R26, R26, R28, R26 ;  /* 0x0000001c1a1a722b */ /* 0x000fce000000001a */
[----:B------:R-:W-:Y:S01]  /*0b30*/  @!P2 LOP3.LUT R32, R23, 0x7ff00000, RZ, 0xc0, !PT ;  /* 0x7ff000001720a812 */ /* 0x000fe200078ec0ff */
[----:B------:R-:W-:-:S04]  /*0b40*/  DMUL R28, R26, R22 ;  /* 0x000000161a1c7228 */ /* 0x000fc80000000000 */
[----:B------:R-:W-:-:S04]  /*0b50*/  VIADD R25, R32, 0xffffffff ;  /* 0xffffffff20197836 */ /* 0x000fc80000000000 */
[----:B------:R-:W-:Y:S01]  /*0b60*/  DFMA R30, R28, -R2, R22 ;  /* 0x800000021c1e722b */ /* 0x000fe20000000016 */
[----:B------:R-:W-:Y:S01]  /*0b70*/  ISETP.GT.U32.AND P0, PT, R25, 0x7feffffe, PT ;  /* 0x7feffffe1900780c */ /* 0x000fe20003f04070 */
[----:B------:R-:W-:-:S05]  /*0b80*/  VIADD R25, R33, 0xffffffff ;  /* 0xffffffff21197836 */ /* 0x000fca0000000000 */
[----:B------:R-:W-:Y:S01]  /*0b90*/  ISETP.GT.U32.OR P0, PT, R25, 0x7feffffe, P0 ;  /* 0x7feffffe1900780c */ /* 0x000fe20000704470 */
[----:B------:R-:W-:-:S12]  /*0ba0*/  DFMA R26, R26, R30, R28 ;  /* 0x0000001e1a1a722b */ /* 0x000fd8000000001c */
        /* <DEDUP_REMOVED lines=28> */
.L_x_31:
        /* <DEDUP_REMOVED lines=16> */
.L_x_34:
[----:B------:R-:W-:Y:S01]  /*0e70*/  LOP3.LUT R25, R21, 0x80000, RZ, 0xfc, !PT ;  /* 0x0008000015197812 */ /* 0x000fe200078efcff */
[----:B------:R-:W-:Y:S01]  /*0e80*/  IMAD.MOV.U32 R24, RZ, RZ, R20 ;  /* 0x000000ffff187224 */ /* 0x000fe200078e0014 */
[----:B------:R-:W-:Y:S06]  /*0e90*/  BRA `(.L_x_32) ;  /* 0x0000000000087947 */ /* 0x000fec0003800000 */
.L_x_33:
[----:B------:R-:W-:Y:S01]  /*0ea0*/  LOP3.LUT R25, R17, 0x80000, RZ, 0xfc, !PT ;  /* 0x0008000011197812 */ /* 0x000fe200078efcff */
[----:B------:R-:W-:-:S07]  /*0eb0*/  IMAD.MOV.U32 R24, RZ, RZ, R16 ;  /* 0x000000ffff187224 */ /* 0x000fce00078e0010 */
.L_x_32:
[----:B------:R-:W-:Y:S05]  /*0ec0*/  BSYNC.RECONVERGENT B2 ;  /* 0x0000000000027941 */ /* 0x000fea0003800200 */
.L_x_30:
[----:B------:R-:W-:Y:S02]  /*0ed0*/  IMAD.MOV.U32 R2, RZ, RZ, R0 ;  /* 0x000000ffff027224 */ /* 0x000fe400078e0000 */
[----:B------:R-:W-:-:S04]  /*0ee0*/  IMAD.MOV.U32 R3, RZ, RZ, 0x0 ;  /* 0x00000000ff037424 */ /* 0x000fc800078e00ff */
[----:B------:R-:W-:Y:S05]  /*0ef0*/  RET.REL.NODEC R2 `(ntt_forward_batched) ;  /* 0xfffffff002407950 */ /* 0x000fea0003c3ffff */
.L_x_35:
        /* <DEDUP_REMOVED lines=16> */
.L_x_92:


//--------------------- .text.ntt_scalar_multiply --------------------------
	.section	.text.ntt_scalar_multiply,"ax",@progbits
	.align	128
        .global         ntt_scalar_multiply
        .type           ntt_scalar_multiply,@function
        .size           ntt_scalar_multiply,(.L_x_93 - ntt_scalar_multiply)
        .other          ntt_scalar_multiply,@"STO_CUDA_ENTRY STV_DEFAULT"
ntt_scalar_multiply:
.text.ntt_scalar_multiply:
[----:B------:R-:W-:Y:S01]  /*0000*/  LDC R1, c[0x0][0x37c] ;  /* 0x0000df00ff017b82 */ /* 0x000fe20000000800 */
[----:B------:R-:W0:Y:S07]  /*0010*/  S2R R0, SR_TID.X ;  /* 0x0000000000007919 */ /* 0x000e2e0000002100 */
[----:B------:R-:W0:Y:S01]  /*0020*/  S2UR UR4, SR_CTAID.X ;  /* 0x00000000000479c3 */ /* 0x000e220000002500 */
[----:B------:R-:W1:Y:S07]  /*0030*/  LDCU UR5, c[0x0][0x390] ;  /* 0x00007200ff0577ac */ /* 0x000e6e0008000800 */
[----:B------:R-:W0:Y:S02]  /*0040*/  LDC R3, c[0x0][0x360] ;  /* 0x0000d800ff037b82 */ /* 0x000e240000000800 */
[----:B0-----:R-:W-:-:S05]  /*0050*/  IMAD R3, R3, UR4, R0 ;  /* 0x0000000403037c24 */ /* 0x001fca000f8e0200 */
[----:B-1----:R-:W-:-:S13]  /*0060*/  ISETP.GE.U32.AND P0, PT, R3, UR5, PT ;  /* 0x0000000503007c0c */ /* 0x002fda000bf06070 */
[----:B------:R-:W-:Y:S05]  /*0070*/  @P0 EXIT ;  /* 0x000000000000094d */ /* 0x000fea0003800000 */
[----:B------:R-:W0:Y:S01]  /*0080*/  LDC.64 R4, c[0x0][0x380] ;  /* 0x0000e000ff047b82 */ /* 0x000e220000000a00 */
[----:B------:R-:W1:Y:S01]  /*0090*/  LDCU.64 UR4, c[0x0][0x358] ;  /* 0x00006b00ff0477ac */ /* 0x000e620008000a00 */
[----:B------:R-:W2:Y:S01]  /*00a0*/  LDCU.64 UR6, c[0x0][0x388] ;  /* 0x00007100ff0677ac */ /* 0x000ea20008000a00 */
[----:B0-----:R-:W-:-:S05]  /*00b0*/  IMAD.WIDE.U32 R4, R3, 0x8, R4 ;  /* 0x0000000803047825 */ /* 0x001fca00078e0004 */
[----:B-1----:R-:W2:Y:S01]  /*00c0*/  LDG.E.64 R10, desc[UR4][R4.64] ;  /* 0x00000004040a7981 */ /* 0x002ea2000c1e1b00 */
[----:B------:R-:W-:Y:S01]  /*00d0*/  BSSY.RECONVERGENT B0, `(.L_x_36) ;  /* 0x0000050000007945 */ /* 0x000fe20003800200 */
[----:B--2---:R-:W-:-:S04]  /*00e0*/  IMAD.WIDE.U32 R2, R11, UR6, RZ ;  /* 0x000000060b027c25 */ /* 0x004fc8000f8e00ff */
[----:B------:R-:W-:-:S04]  /*00f0*/  IMAD.WIDE.U32 R6, R10, UR6, RZ ;  /* 0x000000060a067c25 */ /* 0x000fc8000f8e00ff */
[----:B------:R-:W-:-:S04]  /*0100*/  IMAD.WIDE.U32 R2, P0, R10, UR7, R2 ;  /* 0x000000070a027c25 */ /* 0x000fc8000f800002 */
[----:B------:R-:W-:Y:S01]  /*0110*/  IMAD.X R9, RZ, RZ, RZ, P0 ;  /* 0x000000ffff097224 */ /* 0x000fe200000e06ff */
[----:B------:R-:W-:Y:S01]  /*0120*/  IADD3 R0, P0, PT, R7, R2, RZ ;  /* 0x0000000207007210 */ /* 0x000fe20007f1e0ff */
[----:B------:R-:W-:-:S04]  /*0130*/  IMAD.MOV.U32 R8, RZ, RZ, R3 ;  /* 0x000000ffff087224 */ /* 0x000fc800078e0003 */
[----:B------:R-:W-:-:S03]  /*0140*/  IMAD.WIDE.U32.X R8, R11, UR7, R8, P0 ;  /* 0x000000070b087c25 */ /* 0x000fc600080e0408 */
[----:B------:R-:W-:-:S04]  /*0150*/  ISETP.NE.U32.AND P0, PT, R8, RZ, PT ;  /* 0x000000ff0800720c */ /* 0x000fc80003f05070 */
[----:B------:R-:W-:-:S13]  /*0160*/  ISETP.NE.AND.EX P0, PT, R9, RZ, PT, P0 ;  /* 0x000000ff0900720c */ /* 0x000fda0003f05300 */
[----:B------:R-:W0:Y:S02]  /*0170*/  @!P0 LDC.64 R12, c[0x0][0x398] ;  /* 0x0000e600ff0c8b82 */ /* 0x000e240000000a00 */
[----:B0-----:R-:W-:-:S04]  /*0180*/  @!P0 ISETP.GE.U32.AND P1, PT, R6, R12, PT ;  /* 0x0000000c0600820c */ /* 0x001fc80003f26070 */
[----:B------:R-:W-:-:S04]  /*0190*/  @!P0 ISETP.GE.U32.AND.EX P1, PT, R0, R13, PT, P1 ;  /* 0x0000000d0000820c */ /* 0x000fc80003f26110 */
[----:B------:R-:W-:Y:S02]  /*01a0*/  @!P0 SEL R3, R12, RZ, P1 ;  /* 0x000000ff0c038207 */ /* 0x000fe40000800000 */
[----:B------:R-:W-:Y:S02]  /*01b0*/  @!P0 SEL R13, R13, RZ, P1 ;  /* 0x000000ff0d0d8207 */ /* 0x000fe40000800000 */
[----:B------:R-:W-:-:S05]  /*01c0*/  @!P0 IADD3 R12, P2, PT, -R3, R6, RZ ;  /* 0x00000006030c8210 */ /* 0x000fca0007f5e1ff */
[----:B------:R-:W-:Y:S01]  /*01d0*/  @!P0 IMAD.X R13, R0, 0x1, ~R13, P2 ;  /* 0x00000001000d8824 */ /* 0x000fe200010e0e0d */
[----:B------:R-:W-:Y:S07]  /*01e0*/  @!P0 BRA `(.L_x_37) ;  /* 0x0000000000f88947 */ /* 0x000fee0003800000 */
[----:B------:R-:W0:Y:S01]  /*01f0*/  LDCU.64 UR6, c[0x0][0x398] ;  /* 0x00007300ff0677ac */ /* 0x000e220008000a00 */
[----:B------:R-:W-:Y:S01]  /*0200*/  IMAD.MOV.U32 R14, RZ, RZ, 0x1 ;  /* 0x00000001ff0e7424 */ /* 0x000fe200078e00ff */
[----:B------:R-:W-:Y:S01]  /*0210*/  I2F.F64.U64 R12, R10 ;  /* 0x0000000a000c7312 */ /* 0x000fe20000301800 */
[----:B------:R-:W-:Y:S07]  /*0220*/  BSSY.RECONVERGENT B1, `(.L_x_38) ;  /* 0x0000014000017945 */ /* 0x000fee0003800200 */
[----:B0-----:R-:W0:Y:S01]  /*0230*/  I2F.F64.U64 R26, UR6 ;  /* 0x00000006001a7d12 */ /* 0x001e220008301800 */
[----:B------:R-:W1:Y:S07]  /*0240*/  LDCU.64 UR6, c[0x0][0x388] ;  /* 0x00007100ff0677ac */ /* 0x000e6e0008000a00 */
[----:B0-----:R-:W0:Y:S02]  /*0250*/  MUFU.RCP64H R15, R27 ;  /* 0x0000001b000f7308 */ /* 0x001e240000001800 */
[----:B0-----:R-:W-:-:S08]  /*0260*/  DFMA R2, -R26, R14, 1 ;  /* 0x3ff000001a02742b */ /* 0x001fd0000000010e */
[----:B------:R-:W-:Y:S02]  /*0270*/  DFMA R16, R2, R2, R2 ;  /* 0x000000020210722b */ /* 0x000fe40000000002 */
[----:B-1----:R-:W0:Y:S06]  /*0280*/  I2F.F64.U64 R2, UR6 ;  /* 0x0000000600027d12 */ /* 0x002e2c0008301800 */
[----:B------:R-:W-:-:S08]  /*0290*/  DFMA R16, R14, R16, R14 ;  /* 0x000000100e10722b */ /* 0x000fd0000000000e */
[----:B------:R-:W-:Y:S02]  /*02a0*/  DFMA R14, -R26, R16, 1 ;  /* 0x3ff000001a0e742b */ /* 0x000fe40000000110 */
[----:B0-----:R-:W-:-:S06]  /*02b0*/  DMUL R12, R12, R2 ;  /* 0x000000020c0c7228 */ /* 0x001fcc0000000000 */
[----:B------:R-:W-:-:S04]  /*02c0*/  DFMA R14, R16, R14, R16 ;  /* 0x0000000e100e722b */ /* 0x000fc80000000010 */
[----:B------:R-:W-:-:S04]  /*02d0*/  FSETP.GEU.AND P1, PT, |R13|, 6.5827683646048100446e-37, PT ;  /* 0x036000000d00780b */ /* 0x000fc80003f2e200 */
[----:B------:R-:W-:-:S08]  /*02e0*/  DMUL R2, R12, R14 ;  /* 0x0000000e0c027228 */ /* 0x000fd00000000000 */
[----:B------:R-:W-:-:S08]  /*02f0*/  DFMA R16, -R26, R2, R12 ;  /* 0x000000021a10722b */ /* 0x000fd0000000010c */
[----:B------:R-:W-:-:S10]  /*0300*/  DFMA R2, R14, R16, R2 ;  /* 0x000000100e02722b */ /* 0x000fd40000000002 */
[----:B------:R-:W-:-:S05]  /*0310*/  FFMA R14, RZ, R27, R3 ;  /* 0x0000001bff0e7223 */ /* 0x000fca0000000003 */
[----:B------:R-:W-:-:S13]  /*0320*/  FSETP.GT.AND P0, PT, |R14|, 1.469367938527859385e-39, PT ;  /* 0x001000000e00780b */ /* 0x000fda0003f04200 */
[----:B------:R-:W-:Y:S05]  /*0330*/  @P0 BRA P1, `(.L_x_39) ;  /* 0x0000000000080947 */ /* 0x000fea0000800000 */
[----:B------:R-:W-:-:S07]  /*0340*/  MOV R16, 0x360 ;  /* 0x0000036000107802 */ /* 0x000fce0000000f00 */
[----:B------:R-:W-:Y:S05]  /*0350*/  CALL.REL.NOINC `($__internal_3_$__cuda_sm20_div_rn_f64_full) ;  /* 0x0000000000b07944 */ /* 0x000fea0003c00000 */
.L_x_39:
[----:B------:R-:W-:Y:S05]  /*0360*/  BSYNC.RECONVERGENT B1 ;  /* 0x0000000000017941 */ /* 0x000fea0003800200 */
.L_x_38:
[----:B------:R-:W0:Y:S01]  /*0370*/  LDC.64 R10, c[0x0][0x398] ;  /* 0x0000e600ff0a7b82 */ /* 0x000e220000000a00 */
        /* <DEDUP_REMOVED lines=27> */
.L_x_41:
[CC--:B------:R-:W-:Y:S01]  /*0530*/  ISETP.GE.U32.AND P0, PT, R3.reuse, R10.reuse, PT ;  /* 0x0000000a0300720c */ /* 0x0c0fe20003f06070 */
[----:B------:R-:W-:Y:S01]  /*0540*/  IMAD.MOV.U32 R0, RZ, RZ, R3 ;  /* 0x000000ffff007224 */ /* 0x000fe200078e0003 */
[----:B------:R-:W-:Y:S01]  /*0550*/  IADD3 R3, P1, PT, R3, -R10, RZ ;  /* 0x8000000a03037210 */ /* 0x000fe20007f3e0ff */
[----:B------:R-:W-:Y:S01]  /*0560*/  IMAD.MOV.U32 R2, RZ, RZ, R6 ;  /* 0x000000ffff027224 */ /* 0x000fe200078e0006 */
[----:B------:R-:W-:-:S03]  /*0570*/  ISETP.GE.U32.AND.EX P0, PT, R6, R11, PT, P0 ;  /* 0x0000000b0600720c */ /* 0x000fc60003f06100 */
[----:B------:R-:W-:-:S10]  /*0580*/  IMAD.X R6, R6, 0x1, ~R11, P1 ;  /* 0x0000000106067824 */ /* 0x000fd400008e0e0b */
[----:B------:R-:W-:Y:S05]  /*0590*/  @P0 BRA `(.L_x_41) ;  /* 0xfffffffc00e40947 */ /* 0x000fea000383ffff */
[----:B------:R-:W-:Y:S05]  /*05a0*/  BSYNC.RECONVERGENT B1 ;  /* 0x0000000000017941 */ /* 0x000fea0003800200 */
.L_x_40:
[----:B------:R-:W-:Y:S02]  /*05b0*/  IMAD.MOV.U32 R12, RZ, RZ, R0 ;  /* 0x000000ffff0c7224 */ /* 0x000fe400078e0000 */
[----:B------:R-:W-:-:S07]  /*05c0*/  IMAD.MOV.U32 R13, RZ, RZ, R2 ;  /* 0x000000ffff0d7224 */ /* 0x000fce00078e0002 */
.L_x_37:
[----:B------:R-:W-:Y:S05]  /*05d0*/  BSYNC.RECONVERGENT B0 ;  /* 0x0000000000007941 */ /* 0x000fea0003800200 */
.L_x_36:
[----:B------:R-:W-:Y:S02]  /*05e0*/  IMAD.MOV.U32 R2, RZ, RZ, R12 ;  /* 0x000000ffff027224 */ /* 0x000fe400078e000c */
[----:B------:R-:W-:-:S05]  /*05f0*/  IMAD.MOV.U32 R3, RZ, RZ, R13 ;  /* 0x000000ffff037224 */ /* 0x000fca00078e000d */
[----:B------:R-:W-:Y:S01]  /*0600*/  STG.E.64 desc[UR4][R4.64], R2 ;  /* 0x0000000204007986 */ /* 0x000fe2000c101b04 */
[----:B------:R-:W-:Y:S05]  /*0610*/  EXIT ;  /* 0x000000000000794d */ /* 0x000fea0003800000 */
        .weak           $__internal_3_$__cuda_sm20_div_rn_f64_full
        .type           $__internal_3_$__cuda_sm20_div_rn_f64_full,@function
        .size           $__internal_3_$__cuda_sm20_div_rn_f64_full,(.L_x_93 - $__internal_3_$__cuda_sm20_div_rn_f64_full)
$__internal_3_$__cuda_sm20_div_rn_f64_full:
[C---:B------:R-:W-:Y:S01]  /*0620*/  FSETP.GEU.AND P0, PT, |R27|.reuse, 1.469367938527859385e-39, PT ;  /* 0x001000001b00780b */ /* 0x040fe20003f0e200 */
[--C-:B------:R-:W-:Y:S01]  /*0630*/  IMAD.MOV.U32 R10, RZ, RZ, R26.reuse ;  /* 0x000000ffff0a7224 */ /* 0x100fe200078e001a */
[----:B------:R-:W-:Y:S01]  /*0640*/  LOP3.LUT R2, R27, 0x800fffff, RZ, 0xc0, !PT ;  /* 0x800fffff1b027812 */ /* 0x000fe200078ec0ff */
[----:B------:R-:W-:Y:S01]  /*0650*/  IMAD.MOV.U32 R11, RZ, RZ, R27 ;  /* 0x000000ffff0b7224 */ /* 0x000fe200078e001b */
[C---:B------:R-:W-:Y:S01]  /*0660*/  FSETP.GEU.AND P2, PT, |R13|.reuse, 1.469367938527859385e-39, PT ;  /* 0x001000000d00780b */ /* 0x040fe20003f4e200 */
[----:B------:R-:W-:Y:S01]  /*0670*/  IMAD.MOV.U32 R20, RZ, RZ, 0x1 ;  /* 0x00000001ff147424 */ /* 0x000fe200078e00ff */
[----:B------:R-:W-:Y:S01]  /*0680*/  LOP3.LUT R3, R2, 0x3ff00000, RZ, 0xfc, !PT ;  /* 0x3ff0000002037812 */ /* 0x000fe200078efcff */
[----:B------:R-:W-:Y:S01]  /*0690*/  IMAD.MOV.U32 R2, RZ, RZ, R26 ;  /* 0x000000ffff027224 */ /* 0x000fe200078e001a */
[----:B------:R-:W-:Y:S01]  /*06a0*/  LOP3.LUT R17, R13, 0x7ff00000, RZ, 0xc0, !PT ;  /* 0x7ff000000d117812 */ /* 0x000fe200078ec0ff */
[----:B------:R-:W-:Y:S01]  /*06b0*/  BSSY.RECONVERGENT B2, `(.L_x_42) ;  /* 0x0000050000027945 */ /* 0x000fe20003800200 */
[----:B------:R-:W-:-:S03]  /*06c0*/  LOP3.LUT R26, R27, 0x7ff00000, RZ, 0xc0, !PT ;  /* 0x7ff000001b1a7812 */ /* 0x000fc600078ec0ff */
[----:B------:R-:W-:Y:S01]  /*06d0*/  @!P0 DMUL R2, R10, 8.98846567431157953865e+307 ;  /* 0x7fe000000a028828 */ /* 0x000fe20000000000 */
[----:B------:R-:W-:-:S03]  /*06e0*/  ISETP.GE.U32.AND P1, PT, R17, R26, PT ;  /* 0x0000001a1100720c */ /* 0x000fc60003f26070 */
[----:B------:R-:W-:Y:S01]  /*06f0*/  @!P2 LOP3.LUT R18, R11, 0x7ff00000, RZ, 0xc0, !PT ;  /* 0x7ff000000b12a812 */ /* 0x000fe200078ec0ff */
[----:B------:R-:W-:Y:S01]  /*0700*/  @!P2 IMAD.MOV.U32 R22, RZ, RZ, RZ ;  /* 0x000000ffff16a224 */ /* 0x000fe200078e00ff */
[----:B------:R-:W0:Y:S02]  /*0710*/  MUFU.RCP64H R21, R3 ;  /* 0x0000000300157308 */ /* 0x000e240000001800 */
[----:B------:R-:W-:Y:S01]  /*0720*/  @!P2 ISETP.GE.U32.AND P3, PT, R17, R18, PT ;  /* 0x000000121100a20c */ /* 0x000fe20003f66070 */
[----:B------:R-:W-:Y:S01]  /*0730*/  IMAD.MOV.U32 R18, RZ, RZ, 0x1ca00000 ;  /* 0x1ca00000ff127424 */ /* 0x000fe200078e00ff */
[----:B------:R-:W-:-:S04]  /*0740*/  @!P0 LOP3.LUT R26, R3, 0x7ff00000, RZ, 0xc0, !PT ;  /* 0x7ff00000031a8812 */ /* 0x000fc800078ec0ff */
[----:B------:R-:W-:Y:S01]  /*0750*/  @!P2 SEL R19, R18, 0x63400000, !P3 ;  /* 0x634000001213a807 */ /* 0x000fe20005800000 */
[----:B------:R-:W-:-:S03]  /*0760*/  VIADD R27, R26, 0xffffffff ;  /* 0xffffffff1a1b7836 */ /* 0x000fc60000000000 */
[----:B------:R-:W-:-:S04]  /*0770*/  @!P2 LOP3.LUT R19, R19, 0x80000000, R13, 0xf8, !PT ;  /* 0x800000001313a812 */ /* 0x000fc800078ef80d */
[----:B------:R-:W-:Y:S01]  /*0780*/  @!P2 LOP3.LUT R23, R19, 0x100000, RZ, 0xfc, !PT ;  /* 0x001000001317a812 */ /* 0x000fe200078efcff */
[----:B0-----:R-:W-:Y:S01]  /*0790*/  DFMA R14, R20, -R2, 1 ;  /* 0x3ff00000140e742b */ /* 0x001fe20000000802 */
[----:B------:R-:W-:-:S07]  /*07a0*/  IMAD.MOV.U32 R19, RZ, RZ, R17 ;  /* 0x000000ffff137224 */ /* 0x000fce00078e0011 */
        /* <DEDUP_REMOVED lines=12> */
[----:B------:R-:W-:-:S03]  /*0870*/  DFMA R22, R20, -R2, R14 ;  /* 0x800000021416722b */ /* 0x000fc6000000000e */
[----:B------:R-:W-:-:S05]  /*0880*/  ISETP.GT.U32.OR P0, PT, R27, 0x7feffffe, P0 ;  /* 0x7feffffe1b00780c */ /* 0x000fca0000704470 */
[----:B------:R-:W-:-:S08]  /*0890*/  DFMA R22, R24, R22, R20 ;  /* 0x000000161816722b */ /* 0x000fd00000000014 */
[----:B------:R-:W-:Y:S05]  /*08a0*/  @P0 BRA `(.L_x_43) ;  /* 0x00000000006c0947 */ /* 0x000fea0003800000 */
[----:B------:R-:W-:-:S04]  /*08b0*/  LOP3.LUT R20, R11, 0x7ff00000, RZ, 0xc0, !PT ;  /* 0x7ff000000b147812 */ /* 0x000fc800078ec0ff */
[CC--:B------:R-:W-:Y:S02]  /*08c0*/  VIADDMNMX R12, R17.reuse, -R20.reuse, 0xb9600000, !PT ;  /* 0xb9600000110c7446 */ /* 0x0c0fe40007800914 */
[----:B------:R-:W-:Y:S02]  /*08d0*/  ISETP.GE.U32.AND P0, PT, R17, R20, PT ;  /* 0x000000141100720c */ /* 0x000fe40003f06070 */
[----:B------:R-:W-:Y:S02]  /*08e0*/  VIMNMX R12, PT, PT, R12, 0x46a00000, PT ;  /* 0x46a000000c0c7848 */ /* 0x000fe40003fe0100 */
[----:B------:R-:W-:Y:S01]  /*08f0*/  SEL R13, R18, 0x63400000, !P0 ;  /* 0x63400000120d7807 */ /* 0x000fe20004000000 */
[----:B------:R-:W-:-:S04]  /*0900*/  IMAD.MOV.U32 R18, RZ, RZ, RZ ;  /* 0x000000ffff127224 */ /* 0x000fc800078e00ff */
        /* <DEDUP_REMOVED lines=21> */
.L_x_43:
        /* <DEDUP_REMOVED lines=16> */
.L_x_46:
[----:B------:R-:W-:Y:S01]  /*0b60*/  LOP3.LUT R21, R11, 0x80000, RZ, 0xfc, !PT ;  /* 0x000800000b157812 */ /* 0x000fe200078efcff */
[----:B------:R-:W-:Y:S01]  /*0b70*/  IMAD.MOV.U32 R20, RZ, RZ, R10 ;  /* 0x000000ffff147224 */ /* 0x000fe200078e000a */
[----:B------:R-:W-:Y:S06]  /*0b80*/  BRA `(.L_x_44) ;  /* 0x0000000000087947 */ /* 0x000fec0003800000 */
.L_x_45:
[----:B------:R-:W-:Y:S01]  /*0b90*/  LOP3.LUT R21, R13, 0x80000, RZ, 0xfc, !PT ;  /* 0x000800000d157812 */ /* 0x000fe200078efcff */
[----:B------:R-:W-:-:S07]  /*0ba0*/  IMAD.MOV.U32 R20, RZ, RZ, R12 ;  /* 0x000000ffff147224 */ /* 0x000fce00078e000c */
.L_x_44:
[----:B------:R-:W-:Y:S05]  /*0bb0*/  BSYNC.RECONVERGENT B2 ;  /* 0x0000000000027941 */ /* 0x000fea0003800200 */
.L_x_42:
[----:B------:R-:W-:Y:S02]  /*0bc0*/  IMAD.MOV.U32 R17, RZ, RZ, 0x0 ;  /* 0x00000000ff117424 */ /* 0x000fe400078e00ff */
[----:B------:R-:W-:Y:S02]  /*0bd0*/  IMAD.MOV.U32 R2, RZ, RZ, R20 ;  /* 0x000000ffff027224 */ /* 0x000fe400078e0014 */
[----:B------:R-:W-:Y:S01]  /*0be0*/  IMAD.MOV.U32 R3, RZ, RZ, R21 ;  /* 0x000000ffff037224 */ /* 0x000fe200078e0015 */
[----:B------:R-:W-:Y:S06]  /*0bf0*/  RET.REL.NODEC R16 `(ntt_scalar_multiply) ;  /* 0xfffffff410007950 */ /* 0x000fec0003c3ffff */
.L_x_47:
        /* <DEDUP_REMOVED lines=16> */
.L_x_93:


//--------------------- .text.ntt_pointwise_multiply --------------------------
	.section	.text.ntt_pointwise_multiply,"ax",@progbits
	.align	128
        .global         ntt_pointwise_multiply
        .type           ntt_pointwise_multiply,@function
        .size           ntt_pointwise_multiply,(.L_x_94 - ntt_pointwise_multiply)
        .other          ntt_pointwise_multiply,@"STO_CUDA_ENTRY STV_DEFAULT"
ntt_pointwise_multiply:
.text.ntt_pointwise_multiply:
        /* <DEDUP_REMOVED lines=9> */
[----:B------:R-:W1:Y:S07]  /*0090*/  LDCU.64 UR4, c[0x0][0x358] ;  /* 0x00006b00ff0477ac */ /* 0x000e6e0008000a00 */
[----:B------:R-:W2:Y:S01]  /*00a0*/  LDC.64 R8, c[0x0][0x388] ;  /* 0x0000e200ff087b82 */ /* 0x000ea20000000a00 */
[----:B0-----:R-:W-:-:S06]  /*00b0*/  IMAD.WIDE.U32 R12, R0, 0x8, R12 ;  /* 0x00000008000c7825 */ /* 0x001fcc00078e000c */
[----:B-1----:R-:W3:Y:S01]  /*00c0*/  LDG.E.64 R12, desc[UR4][R12.64] ;  /* 0x000000040c0c7981 */ /* 0x002ee2000c1e1b00 */
[----:B--2---:R-:W-:-:S06]  /*00d0*/  IMAD.WIDE.U32 R8, R0, 0x8, R8 ;  /* 0x0000000800087825 */ /* 0x004fcc00078e0008 */
[----:B------:R-:W3:Y:S01]  /*00e0*/  LDG.E.64 R8, desc[UR4][R8.64] ;  /* 0x0000000408087981 */ /* 0x000ee2000c1e1b00 */
[----:B------:R-:W-:Y:S01]  /*00f0*/  BSSY.RECONVERGENT B0, `(.L_x_48) ;  /* 0x0000053000007945 */ /* 0x000fe20003800200 */
[----:B---3--:R-:W-:-:S04]  /*0100*/  IMAD.WIDE.U32 R2, R13, R8, RZ ;  /* 0x000000080d027225 */ /* 0x008fc800078e00ff */
[----:B------:R-:W-:-:S04]  /*0110*/  IMAD.WIDE.U32 R4, P0, R12, R9, R2 ;  /* 0x000000090c047225 */ /* 0x000fc80007800002 */
[----:B------:R-:W-:-:S04]  /*0120*/  IMAD.WIDE.U32 R2, R12, R8, RZ ;  /* 0x000000080c027225 */ /* 0x000fc800078e00ff */
[----:B------:R-:W-:Y:S01]  /*0130*/  IMAD.X R7, RZ, RZ, RZ, P0 ;  /* 0x000000ffff077224 */ /* 0x000fe200000e06ff */
[----:B------:R-:W-:Y:S01]  /*0140*/  IADD3 RZ, P0, PT, R3, R4, RZ ;  /* 0x0000000403ff7210 */ /* 0x000fe20007f1e0ff */
[----:B------:R-:W-:-:S04]  /*0150*/  IMAD.MOV.U32 R6, RZ, RZ, R5 ;  /* 0x000000ffff067224 */ /* 0x000fc800078e0005 */
[----:B------:R-:W-:-:S03]  /*0160*/  IMAD.WIDE.U32.X R6, R13, R9, R6, P0 ;  /* 0x000000090d067225 */ /* 0x000fc600000e0406 */
[----:B------:R-:W-:-:S04]  /*0170*/  ISETP.NE.U32.AND P0, PT, R6, RZ, PT ;  /* 0x000000ff0600720c */ /* 0x000fc80003f05070 */
[----:B------:R-:W-:-:S13]  /*0180*/  ISETP.NE.AND.EX P0, PT, R7, RZ, PT, P0 ;  /* 0x000000ff0700720c */ /* 0x000fda0003f05300 */
[----:B------:R-:W0:Y:S01]  /*0190*/  @!P0 LDC.64 R10, c[0x0][0x3a0] ;  /* 0x0000e800ff0a8b82 */ /* 0x000e220000000a00 */
[-C--:B------:R-:W-:Y:S02]  /*01a0*/  IMAD R3, R9, R12.reuse, RZ ;  /* 0x0000000c09037224 */ /* 0x080fe400078e02ff */
[----:B------:R-:W-:-:S04]  /*01b0*/  IMAD.WIDE.U32 R4, R8, R12, RZ ;  /* 0x0000000c08047225 */ /* 0x000fc800078e00ff */
[----:B------:R-:W-:-:S04]  /*01c0*/  IMAD R3, R13, R8, R3 ;  /* 0x000000080d037224 */ /* 0x000fc800078e0203 */
[----:B------:R-:W-:Y:S01]  /*01d0*/  IMAD.IADD R14, R5, 0x1, R3 ;  /* 0x00000001050e7824 */ /* 0x000fe200078e0203 */
        /* <DEDUP_REMOVED lines=11> */
[----:B------:R-:W1:Y:S08]  /*0290*/  I2F.F64.U64 R8, R8 ;  /* 0x0000000800087312 */ /* 0x000e700000301800 */
[----:B0-----:R-:W0:Y:S01]  /*02a0*/  I2F.F64.U64 R24, UR6 ;  /* 0x0000000600187d12 */ /* 0x001e220008301800 */
[----:B-1----:R-:W-:-:S07]  /*02b0*/  DMUL R10, R10, R8 ;  /* 0x000000080a0a7228 */ /* 0x002fce0000000000 */
[----:B0-----:R-:W0:Y:S03]  /*02c0*/  MUFU.RCP64H R3, R25 ;  /* 0x0000001900037308 */ /* 0x001e260000001800 */
[----:B------:R-:W-:Y:S01]  /*02d0*/  FSETP.GEU.AND P1, PT, |R11|, 6.5827683646048100446e-37, PT ;  /* 0x036000000b00780b */ /* 0x000fe20003f2e200 */
[----:B0-----:R-:W-:-:S08]  /*02e0*/  DFMA R16, -R24, R2, 1 ;  /* 0x3ff000001810742b */ /* 0x001fd00000000102 */
[----:B------:R-:W-:-:S08]  /*02f0*/  DFMA R16, R16, R16, R16 ;  /* 0x000000101010722b */ /* 0x000fd00000000010 */
[----:B------:R-:W-:-:S08]  /*0300*/  DFMA R16, R2, R16, R2 ;  /* 0x000000100210722b */ /* 0x000fd00000000002 */
        /* <DEDUP_REMOVED lines=9> */
[----:B------:R-:W-:Y:S05]  /*03a0*/  CALL.REL.NOINC `($__internal_4_$__cuda_sm20_div_rn_f64_full) ;  /* 0x0000000000b87944 */ /* 0x000fea0003c00000 */
.L_x_51:
[----:B------:R-:W-:Y:S05]  /*03b0*/  BSYNC.RECONVERGENT B1 ;  /* 0x0000000000017941 */ /* 0x000fea0003800200 */
.L_x_50:
        /* <DEDUP_REMOVED lines=28> */
.L_x_53:
        /* <DEDUP_REMOVED lines=8> */
.L_x_52:
[----:B------:R-:W-:Y:S02]  /*0600*/  IMAD.MOV.U32 R10, RZ, RZ, R2 ;  /* 0x000000ffff0a7224 */ /* 0x000fe400078e0002 */
[----:B------:R-:W-:-:S07]  /*0610*/  IMAD.MOV.U32 R11, RZ, RZ, R3 ;  /* 0x000000ffff0b7224 */ /* 0x000fce00078e0003 */
.L_x_49:
[----:B------:R-:W-:Y:S05]  /*0620*/  BSYNC.RECONVERGENT B0 ;  /* 0x0000000000007941 */ /* 0x000fea0003800200 */
.L_x_48:
[----:B------:R-:W0:Y:S01]  /*0630*/  LDC.64 R2, c[0x0][0x390] ;  /* 0x0000e400ff027b82 */ /* 0x000e220000000a00 */
[----:B------:R-:W-:Y:S02]  /*0640*/  IMAD.MOV.U32 R4, RZ, RZ, R10 ;  /* 0x000000ffff047224 */ /* 0x000fe400078e000a */
[----:B------:R-:W-:Y:S02]  /*0650*/  IMAD.MOV.U32 R5, RZ, RZ, R11 ;  /* 0x000000ffff057224 */ /* 0x000fe400078e000b */
[----:B0-----:R-:W-:-:S05]  /*0660*/  IMAD.WIDE.U32 R2, R0, 0x8, R2 ;  /* 0x0000000800027825 */ /* 0x001fca00078e0002 */
[----:B------:R-:W-:Y:S01]  /*0670*/  STG.E.64 desc[UR4][R2.64], R4 ;  /* 0x0000000402007986 */ /* 0x000fe2000c101b04 */
[----:B------:R-:W-:Y:S05]  /*0680*/  EXIT ;  /* 0x000000000000794d */ /* 0x000fea0003800000 */
        .weak           $__internal_4_$__cuda_sm20_div_rn_f64_full
        .type           $__internal_4_$__cuda_sm20_div_rn_f64_full,@function
        .size           $__internal_4_$__cuda_sm20_div_rn_f64_full,(.L_x_94 - $__internal_4_$__cuda_sm20_div_rn_f64_full)
$__internal_4_$__cuda_sm20_div_rn_f64_full:
        /* <DEDUP_REMOVED lines=9> */
[----:B------:R-:W-:Y:S01]  /*0720*/  IMAD.MOV.U32 R23, RZ, RZ, 0x1ca00000 ;  /* 0x1ca00000ff177424 */ /* 0x000fe200078e00ff */
[----:B------:R-:W-:Y:S01]  /*0730*/  LOP3.LUT R24, R25, 0x7ff00000, RZ, 0xc0, !PT ;  /* 0x7ff0000019187812 */ /* 0x000fe200078ec0ff */
[----:B------:R-:W-:Y:S02]  /*0740*/  BSSY.RECONVERGENT B2, `(.L_x_54) ;  /* 0x000004e000027945 */ /* 0x000fe40003800200 */
[----:B------:R-:W-:Y:S01]  /*0750*/  @!P0 DMUL R2, R8, 8.98846567431157953865e+307 ;  /* 0x7fe0000008028828 */ /* 0x000fe20000000000 */
[----:B------:R-:W-:Y:S01]  /*0760*/  ISETP.GE.U32.AND P1, PT, R15, R24, PT ;  /* 0x000000180f00720c */ /* 0x000fe20003f26070 */
[----:B------:R-:W-:-:S02]  /*0770*/  IMAD.MOV.U32 R25, RZ, RZ, R15 ;  /* 0x000000ffff197224 */ /* 0x000fc400078e000f */
[----:B------:R-:W-:Y:S02]  /*0780*/  @!P2 LOP3.LUT R18, R9, 0x7ff00000, RZ, 0xc0, !PT ;  /* 0x7ff000000912a812 */ /* 0x000fe400078ec0ff */
[----:B------:R-:W0:Y:S02]  /*0790*/  MUFU.RCP64H R17, R3 ;  /* 0x0000000300117308 */ /* 0x000e240000001800 */
[----:B------:R-:W-:Y:S02]  /*07a0*/  @!P2 ISETP.GE.U32.AND P3, PT, R15, R18, PT ;  /* 0x000000120f00a20c */ /* 0x000fe40003f66070 */
[----:B------:R-:W-:Y:S02]  /*07b0*/  @!P0 LOP3.LUT R24, R3, 0x7ff00000, RZ, 0xc0, !PT ;  /* 0x7ff0000003188812 */ /* 0x000fe400078ec0ff */
        /* <DEDUP_REMOVED lines=49> */
.L_x_55:
        /* <DEDUP_REMOVED lines=16> */
.L_x_58:
[----:B------:R-:W-:Y:S01]  /*0bd0*/  LOP3.LUT R17, R9, 0x80000, RZ, 0xfc, !PT ;  /* 0x0008000009117812 */ /* 0x000fe200078efcff */
[----:B------:R-:W-:Y:S01]  /*0be0*/  IMAD.MOV.U32 R16, RZ, RZ, R8 ;  /* 0x000000ffff107224 */ /* 0x000fe200078e0008 */
[----:B------:R-:W-:Y:S06]  /*0bf0*/  BRA `(.L_x_56) ;  /* 0x0000000000087947 */ /* 0x000fec0003800000 */
.L_x_57:
[----:B------:R-:W-:Y:S01]  /*0c00*/  LOP3.LUT R17, R11, 0x80000, RZ, 0xfc, !PT ;  /* 0x000800000b117812 */ /* 0x000fe200078efcff */
[----:B------:R-:W-:-:S07]  /*0c10*/  IMAD.MOV.U32 R16, RZ, RZ, R10 ;  /* 0x000000ffff107224 */ /* 0x000fce00078e000a */
.L_x_56:
[----:B------:R-:W-:Y:S05]  /*0c20*/  BSYNC.RECONVERGENT B2 ;  /* 0x0000000000027941 */ /* 0x000fea0003800200 */
.L_x_54:
[----:B------:R-:W-:Y:S02]  /*0c30*/  IMAD.MOV.U32 R23, RZ, RZ, 0x0 ;  /* 0x00000000ff177424 */ /* 0x000fe400078e00ff */
[----:B------:R-:W-:Y:S02]  /*0c40*/  IMAD.MOV.U32 R2, RZ, RZ, R16 ;  /* 0x000000ffff027224 */ /* 0x000fe400078e0010 */
[----:B------:R-:W-:Y:S01]  /*0c50*/  IMAD.MOV.U32 R3, RZ, RZ, R17 ;  /* 0x000000ffff037224 */ /* 0x000fe200078e0011 */
[----:B------:R-:W-:Y:S06]  /*0c60*/  RET.REL.NODEC R22 `(ntt_pointwise_multiply) ;  /* 0xfffffff016e47950 */ /* 0x000fec0003c3ffff */
.L_x_59:
        /* <DEDUP_REMOVED lines=9> */
.L_x_94:


//--------------------- .text.ntt_inverse         --------------------------
	.section	.text.ntt_inverse,"ax",@progbits
	.align	128
        .global         ntt_inverse
        .type           ntt_inverse,@function
        .size           ntt_inverse,(.L_x_95 - ntt_inverse)
        .other          ntt_inverse,@"STO_CUDA_ENTRY STV_DEFAULT"
ntt_inverse:
.text.ntt_inverse:
[----:B------:R-:W-:Y:S01]  /*0000*/  LDC R1, c[0x0][0x37c] ;  /* 0x0000df00ff017b82 */ /* 0x000fe20000000800 */
[----:B------:R-:W0:Y:S07]  /*0010*/  S2R R3, SR_TID.X ;  /* 0x0000000000037919 */ /* 0x000e2e0000002100 */
[----:B------:R-:W0:Y:S01]  /*0020*/  S2UR UR5, SR_CTAID.X ;  /* 0x00000000000579c3 */ /* 0x000e220000002500 */
[----:B------:R-:W1:Y:S07]  /*0030*/  LDCU UR4, c[0x0][0x390] ;  /* 0x00007200ff0477ac */ /* 0x000e6e0008000800 */
[----:B------:R-:W0:Y:S01]  /*0040*/  LDC R0, c[0x0][0x360] ;  /* 0x0000d800ff007b82 */ /* 0x000e220000000800 */
[----:B-1----:R-:W-:Y:S01]  /*0050*/  USHF.R.U32.HI UR4, URZ, 0x1, UR4 ;  /* 0x00000001ff047899 */ /* 0x002fe20008011604 */
[----:B0-----:R-:W-:-:S05]  /*0060*/  IMAD R0, R0, UR5, R3 ;  /* 0x0000000500007c24 */ /* 0x001fca000f8e0203 */
[----:B------:R-:W-:-:S13]  /*0070*/  ISETP.GE.U32.AND P0, PT, R0, UR4, PT ;  /* 0x0000000400007c0c */ /* 0x000fda000bf06070 */
[----:B------:R-:W-:Y:S05]  /*0080*/  @P0 EXIT ;  /* 0x000000000000094d */ /* 0x000fea0003800000 */
[----:B------:R-:W0:Y:S01]  /*0090*/  LDCU UR6, c[0x0][0x3a4] ;  /* 0x00007480ff0677ac */ /* 0x000e220008000800 */
[----:B------:R-:W1:Y:S01]  /*00a0*/  LDC.64 R8, c[0x0][0x380] ;  /* 0x0000e000ff087b82 */ /* 0x000e620000000a00 */
[----:B------:R-:W2:Y:S07]  /*00b0*/  LDCU.64 UR4, c[0x0][0x358] ;  /* 0x00006b00ff0477ac */ /* 0x000eae0008000a00 */
[----:B------:R-:W3:Y:S01]  /*00c0*/  LDC.64 R18, c[0x0][0x388] ;  /* 0x0000e200ff127b82 */ /* 0x000ee20000000a00 */
        /* <DEDUP_REMOVED lines=15> */
[----:B------:R-:W-:-:S13]  /*01c0*/  ISETP.GE.U32.AND P1, PT, R5, UR6, PT ;  /* 0x0000000605007c0c */ /* 0x000fda000bf26070 */
[----:B------:R-:W-:Y:S01]  /*01d0*/  @P1 VIADD R3, R3, 0x1 ;  /* 0x0000000103031836 */ /* 0x000fe20000000000 */
[----:B------:R-:W-:-:S05]  /*01e0*/  @!P2 LOP3.LUT R3, RZ, UR6, RZ, 0x33, !PT ;  /* 0x00000006ff03ac12 */ /* 0x000fca000f8e33ff */
[----:B------:R-:W-:-:S04]  /*01f0*/  IMAD R3, R3, UR6, RZ ;  /* 0x0000000603037c24 */ /* 0x000fc8000f8e02ff */
[----:B------:R-:W-:-:S04]  /*0200*/  IMAD.IADD R0, R0, 0x1, -R3 ;  /* 0x0000000100007824 */ /* 0x000fc800078e0a03 */
[----:B------:R-:W-:-:S04]  /*0210*/  IMAD R3, R3, 0x2, R0 ;  /* 0x0000000203037824 */ /* 0x000fc800078e0200 */
[C---:B------:R-:W-:Y:S02]  /*0220*/  VIADD R5, R3.reuse, UR6 ;  /* 0x0000000603057c36 */ /* 0x040fe40008000000 */
[----:B-1----:R-:W-:-:S04]  /*0230*/  IMAD.WIDE.U32 R10, R3, 0x8, R8 ;  /* 0x00000008030a7825 */ /* 0x002fc800078e0008 */
[----:B------:R-:W-:Y:S01]  /*0240*/  IMAD.WIDE.U32 R8, R5, 0x8, R8 ;  /* 0x0000000805087825 */ /* 0x000fe200078e0008 */
[----:B--2---:R-:W2:Y:S04]  /*0250*/  LDG.E.64 R26, desc[UR4][R10.64] ;  /* 0x000000040a1a7981 */ /* 0x004ea8000c1e1b00 */
[----:B------:R-:W2:Y:S01]  /*0260*/  LDG.E.64 R12, desc[UR4][R8.64] ;  /* 0x00000004080c7981 */ /* 0x000ea2000c1e1b00 */
[----:B------:R-:W-:Y:S01]  /*0270*/  VIADD R3, R0, UR6 ;  /* 0x0000000600037c36 */ /* 0x000fe20008000000 */
[----:B------:R-:W0:Y:S03]  /*0280*/  LDCU.64 UR6, c[0x0][0x398] ;  /* 0x00007300ff0677ac */ /* 0x000e260008000a00 */
[----:B---3--:R-:W-:-:S06]  /*0290*/  IMAD.WIDE.U32 R18, R3, 0x8, R18 ;  /* 0x0000000803127825 */ /* 0x008fcc00078e0012 */
[----:B------:R-:W3:Y:S01]  /*02a0*/  LDG.E.64 R18, desc[UR4][R18.64] ;  /* 0x0000000412127981 */ /* 0x000ee2000c1e1b00 */
[----:B------:R-:W-:Y:S01]  /*02b0*/  BSSY.RECONVERGENT B0, `(.L_x_60) ;  /* 0x000005e000007945 */ /* 0x000fe20003800200 */
[----:B0-----:R-:W-:Y:S02]  /*02c0*/  IMAD.U32 R0, RZ, RZ, UR6 ;  /* 0x00000006ff007e24 */ /* 0x001fe4000f8e00ff */
[----:B------:R-:W-:Y:S01]  /*02d0*/  IMAD.U32 R17, RZ, RZ, UR7 ;  /* 0x00000007ff117e24 */ /* 0x000fe2000f8e00ff */
[----:B--2---:R-:W-:-:S04]  /*02e0*/  ISETP.GE.U32.AND P0, PT, R26, R12, PT ;  /* 0x0000000c1a00720c */ /* 0x004fc80003f06070 */
[----:B------:R-:W-:-:S04]  /*02f0*/  ISETP.GE.U32.AND.EX P0, PT, R27, R13, PT, P0 ;  /* 0x0000000d1b00720c */ /* 0x000fc80003f06100 */
[----:B------:R-:W-:Y:S02]  /*0300*/  SEL R15, R0, RZ, !P0 ;  /* 0x000000ff000f7207 */ /* 0x000fe40004000000 */
[----:B------:R-:W-:Y:S02]  /*0310*/  SEL R5, R17, RZ, !P0 ;  /* 0x000000ff11057207 */ /* 0x000fe40004000000 */
[----:B------:R-:W-:-:S04]  /*0320*/  IADD3 R14, P1, P2, R15, R26, -R12 ;  /* 0x0000001a0f0e7210 */ /* 0x000fc80007a3e80c */
[----:B------:R-:W-:Y:S01]  /*0330*/  IADD3.X R15, PT, PT, R5, R27, ~R13, P1, P2 ;  /* 0x0000001b050f7210 */ /* 0x000fe20000fe4c0d */
[----:B---3--:R-:W-:-:S04]  /*0340*/  IMAD.WIDE.U32 R2, R19, R14, RZ ;  /* 0x0000000e13027225 */ /* 0x008fc800078e00ff */
[----:B------:R-:W-:-:S04]  /*0350*/  IMAD.WIDE.U32 R4, P0, R18, R15, R2 ;  /* 0x0000000f12047225 */ /* 0x000fc80007800002 */
[----:B------:R-:W-:-:S04]  /*0360*/  IMAD.WIDE.U32 R2, R18, R14, RZ ;  /* 0x0000000e12027225 */ /* 0x000fc800078e00ff */
[----:B------:R-:W-:Y:S01]  /*0370*/  IMAD.X R7, RZ, RZ, RZ, P0 ;  /* 0x000000ffff077224 */ /* 0x000fe200000e06ff */
[----:B------:R-:W-:Y:S01]  /*0380*/  IADD3 RZ, P0, PT, R3, R4, RZ ;  /* 0x0000000403ff7210 */ /* 0x000fe20007f1e0ff */
[----:B------:R-:W-:Y:S02]  /*0390*/  IMAD.MOV.U32 R6, RZ, RZ, R5 ;  /* 0x000000ffff067224 */ /* 0x000fe400078e0005 */
[----:B------:R-:W-:Y:S02]  /*03a0*/  IMAD R3, R15, R18, RZ ;  /* 0x000000120f037224 */ /* 0x000fe400078e02ff */
[----:B------:R-:W-:-:S04]  /*03b0*/  IMAD.WIDE.U32.X R6, R19, R15, R6, P0 ;  /* 0x0000000f13067225 */ /* 0x000fc800000e0406 */
[----:B------:R-:W-:Y:S01]  /*03c0*/  IMAD.WIDE.U32 R4, R14, R18, RZ ;  /* 0x000000120e047225 */ /* 0x000fe200078e00ff */
[----:B------:R-:W-:-:S03]  /*03d0*/  ISETP.NE.U32.AND P0, PT, R6, RZ, PT ;  /* 0x000000ff0600720c */ /* 0x000fc60003f05070 */
[----:B------:R-:W-:Y:S01]  /*03e0*/  IMAD R3, R19, R14, R3 ;  /* 0x0000000e13037224 */ /* 0x000fe200078e0203 */
[----:B------:R-:W-:-:S03]  /*03f0*/  ISETP.NE.AND.EX P0, PT, R7, RZ, PT, P0 ;  /* 0x000000ff0700720c */ /* 0x000fc60003f05300 */
[----:B------:R-:W-:Y:S01]  /*0400*/  IMAD.IADD R2, R5, 0x1, R3 ;  /* 0x0000000105027824 */ /* 0x000fe200078e0203 */
[----:B------:R-:W-:-:S05]  /*0410*/  IADD3 R3, P2, PT, R26, R12, RZ ;  /* 0x0000000c1a037210 */ /* 0x000fca0007f5e0ff */
[----:B------:R-:W-:-:S04]  /*0420*/  IMAD.X R26, R27, 0x1, R13, P2 ;  /* 0x000000011b1a7824 */ /* 0x000fc800010e060d */
[----:B------:R-:W-:-:S04]  /*0430*/  @!P0 ISETP.GE.U32.AND P1, PT, R4, R0, PT ;  /* 0x000000000400820c */ /* 0x000fc80003f26070 */
[----:B------:R-:W-:-:S04]  /*0440*/  @!P0 ISETP.GE.U32.AND.EX P1, PT, R2, R17, PT, P1 ;  /* 0x000000110200820c */ /* 0x000fc80003f26110 */
[----:B------:R-:W-:-:S04]  /*0450*/  @!P0 SEL R21, R0, RZ, P1 ;  /* 0x000000ff00158207 */ /* 0x000fc80000800000 */
[----:B------:R-:W-:Y:S02]  /*0460*/  @!P0 IADD3 R12, P3, PT, -R21, R4, RZ ;  /* 0x00000004150c8210 */ /* 0x000fe40007f7e1ff */
[----:B------:R-:W-:-:S05]  /*0470*/  @!P0 SEL R21, R17, RZ, P1 ;  /* 0x000000ff11158207 */ /* 0x000fca0000800000 */
[----:B------:R-:W-:Y:S01]  /*0480*/  @!P0 IMAD.X R13, R2, 0x1, ~R21, P3 ;  /* 0x00000001020d8824 */ /* 0x000fe200018e0e15 */
[----:B------:R-:W-:Y:S06]  /*0490*/  @!P0 BRA `(.L_x_61) ;  /* 0x0000000000fc8947 */ /* 0x000fec0003800000 */
[----:B------:R-:W0:Y:S01]  /*04a0*/  LDCU.64 UR6, c[0x0][0x398] ;  /* 0x00007300ff0677ac */ /* 0x000e220008000a00 */
[----:B------:R-:W-:Y:S01]  /*04b0*/  IMAD.MOV.U32 R12, RZ, RZ, 0x1 ;  /* 0x00000001ff0c7424 */ /* 0x000fe200078e00ff */
[----:B------:R-:W-:Y:S01]  /*04c0*/  I2F.F64.U64 R18, R18 ;  /* 0x0000001200127312 */ /* 0x000fe20000301800 */
[----:B------:R-:W-:Y:S07]  /*04d0*/  BSSY.RECONVERGENT B1, `(.L_x_62) ;  /* 0x0000015000017945 */ /* 0x000fee0003800200 */
[----:B0-----:R-:W0:Y:S08]  /*04e0*/  I2F.F64.U64 R16, UR6 ;  /* 0x0000000600107d12 */ /* 0x001e300008301800 */
[----:B0-----:R-:W0:Y:S02]  /*04f0*/  MUFU.RCP64H R13, R17 ;  /* 0x00000011000d7308 */ /* 0x001e240000001800 */
[----:B0-----:R-:W-:-:S08]  /*0500*/  DFMA R20, -R16, R12, 1 ;  /* 0x3ff000001014742b */ /* 0x001fd0000000010c */
[----:B------:R-:W-:Y:S02]  /*0510*/  DFMA R22, R20, R20, R20 ;  /* 0x000000141416722b */ /* 0x000fe40000000014 */
[----:B------:R-:W0:Y:S06]  /*0520*/  I2F.F64.U64 R20, R14 ;  /* 0x0000000e00147312 */ /* 0x000e2c0000301800 */
        /* <DEDUP_REMOVED lines=12> */
[----:B------:R-:W-:Y:S05]  /*05f0*/  CALL.REL.NOINC `($__internal_5_$__cuda_sm20_div_rn_f64_full) ;  /* 0x0000000000cc7944 */ /* 0x000fea0003c00000 */
[----:B------:R-:W-:Y:S02]  /*0600*/  IMAD.MOV.U32 R12, RZ, RZ, R20 ;  /* 0x000000ffff0c7224 */ /* 0x000fe400078e0014 */
[----:B------:R-:W-:-:S07]  /*0610*/  IMAD.MOV.U32 R13, RZ, RZ, R21 ;  /* 0x000000ffff0d7224 */ /* 0x000fce00078e0015 */
.L_x_63:
[----:B------:R-:W-:Y:S05]  /*0620*/  BSYNC.RECONVERGENT B1 ;  /* 0x0000000000017941 */ /* 0x000fea0003800200 */
.L_x_62:
[----:B------:R-:W0:Y:S01]  /*0630*/  LDCU.64 UR6, c[0x0][0x398] ;  /* 0x00007300ff0677ac */ /* 0x000e220008000a00 */
[----:B------:R-:W1:Y:S01]  /*0640*/  F2I.U64.F64.TRUNC R12, R12 ;  /* 0x0000000c000c7311 */ /* 0x000e62000030d800 */
[----:B0-----:R-:W-:Y:S02]  /*0650*/  IMAD.U32 R0, RZ, RZ, UR6 ;  /* 0x00000006ff007e24 */ /* 0x001fe4000f8e00ff */
[----:B------:R-:W-:Y:S02]  /*0660*/  IMAD.U32 R17, RZ, RZ, UR7 ;  /* 0x00000007ff117e24 */ /* 0x000fe4000f8e00ff */
[----:B-1----:R-:W-:-:S04]  /*0670*/  IMAD.WIDE.U32 R18, R13, R0, RZ ;  /* 0x000000000d127225 */ /* 0x002fc800078e00ff */
        /* <DEDUP_REMOVED lines=25> */
.L_x_64:
        /* <DEDUP_REMOVED lines=8> */
.L_x_61:
[----:B------:R-:W-:Y:S05]  /*0890*/  BSYNC.RECONVERGENT B0 ;  /* 0x0000000000007941 */ /* 0x000fea0003800200 */
.L_x_60:
[----:B------:R-:W-:-:S04]  /*08a0*/  ISETP.GE.U32.AND P0, PT, R3, R0, PT ;  /* 0x000000000300720c */ /* 0x000fc80003f06070 */
        /* <DEDUP_REMOVED lines=8> */
        .weak           $__internal_5_$__cuda_sm20_div_rn_f64_full
        .type           $__internal_5_$__cuda_sm20_div_rn_f64_full,@function
        .size           $__internal_5_$__cuda_sm20_div_rn_f64_full,(.L_x_95 - $__internal_5_$__cuda_sm20_div_rn_f64_full)
$__internal_5_$__cuda_sm20_div_rn_f64_full:
[----:B------:R-:W-:Y:S01]  /*0930*/  IMAD.MOV.U32 R13, RZ, RZ, R21 ;  /* 0x000000ffff0d7224 */ /* 0x000fe200078e0015 */
[C---:B------:R-:W-:Y:S01]  /*0940*/  FSETP.GEU.AND P0, PT, |R17|.reuse, 1.469367938527859385e-39, PT ;  /* 0x001000001100780b */ /* 0x040fe20003f0e200 */
[----:B------:R-:W-:Y:S01]  /*0950*/  IMAD.MOV.U32 R28, RZ, RZ, 0x1ca00000 ;  /* 0x1ca00000ff1c7424 */ /* 0x000fe200078e00ff */
        /* <DEDUP_REMOVED lines=13> */
[----:B------:R-:W0:Y:S01]  /*0a30*/  MUFU.RCP64H R21, R15 ;  /* 0x0000000f00157308 */ /* 0x000e220000001800 */
[C---:B------:R-:W-:Y:S02]  /*0a40*/  SEL R19, R28.reuse, 0x63400000, !P1 ;  /* 0x634000001c137807 */ /* 0x040fe40004800000 */
[----:B------:R-:W-:Y:S01]  /*0a50*/  @!P2 ISETP.GE.U32.AND P3, PT, R27, R18, PT ;  /* 0x000000121b00a20c */ /* 0x000fe20003f66070 */
[----:B------:R-:W-:Y:S01]  /*0a60*/  IMAD.MOV.U32 R18, RZ, RZ, R12 ;  /* 0x000000ffff127224 */ /* 0x000fe200078e000c */
[----:B------:R-:W-:Y:S02]  /*0a70*/  LOP3.LUT R19, R19, 0x800fffff, R13, 0xf8, !PT ;  /* 0x800fffff13137812 */ /* 0x000fe400078ef80d */
[----:B------:R-:W-:Y:S02]  /*0a80*/  @!P2 SEL R23, R28, 0x63400000, !P3 ;  /* 0x634000001c17a807 */ /* 0x000fe40005800000 */
[----:B------:R-:W-:-:S02]  /*0a90*/  @!P0 LOP3.LUT R29, R15, 0x7ff00000, RZ, 0xc0, !PT ;  /* 0x7ff000000f1d8812 */ /* 0x000fc400078ec0ff */
[----:B------:R-:W-:-:S04]  /*0aa0*/  @!P2 LOP3.LUT R23, R23, 0x80000000, R13, 0xf8, !PT ;  /* 0x800000001717a812 */ /* 0x000fc800078ef80d */
[----:B------:R-:W-:-:S06]  /*0ab0*/  @!P2 LOP3.LUT R23, R23, 0x100000, RZ, 0xfc, !PT ;  /* 0x001000001717a812 */ /* 0x000fcc00078efcff */
[----:B------:R-:W-:Y:S02]  /*0ac0*/  @!P2 DFMA R18, R18, 2, -R22 ;  /* 0x400000001212a82b */ /* 0x000fe40000000816 */
[----:B0-----:R-:W-:-:S08]  /*0ad0*/  DFMA R22, R20, -R14, 1 ;  /* 0x3ff000001416742b */ /* 0x001fd0000000080e */
[----:B------:R-:W-:-:S08]  /*0ae0*/  DFMA R22, R22, R22, R22 ;  /* 0x000000161616722b */ /* 0x000fd00000000016 */
[----:B------:R-:W-:-:S08]  /*0af0*/  DFMA R22, R20, R22, R20 ;  /* 0x000000161416722b */ /* 0x000fd00000000014 */
[----:B------:R-:W-:-:S08]  /*0b00*/  DFMA R20, R22, -R14, 1 ;  /* 0x3ff000001614742b */ /* 0x000fd0000000080e */
[----:B------:R-:W-:-:S08]  /*0b10*/  DFMA R20, R22, R20, R22 ;  /* 0x000000141614722b */ /* 0x000fd00000000016 */
[----:B------:R-:W-:-:S08]  /*0b20*/  DMUL R22, R20, R18 ;  /* 0x0000001214167228 */ /* 0x000fd00000000000 */
[----:B------:R-:W-:-:S08]  /*0b30*/  DFMA R24, R22, -R14, R18 ;  /* 0x8000000e1618722b */ /* 0x000fd00000000012 */
[----:B------:R-:W-:Y:S01]  /*0b40*/  DFMA R24, R20, R24, R22 ;  /* 0x000000181418722b */ /* 0x000fe20000000016 */
[----:B------:R-:W-:Y:S01]  /*0b50*/  IMAD.MOV.U32 R22, RZ, RZ, R27 ;  /* 0x000000ffff167224 */ /* 0x000fe200078e001b */
[----:B------:R-:W-:-:S05]  /*0b60*/  @!P2 LOP3.LUT R22, R19, 0x7ff00000, RZ, 0xc0, !PT ;  /* 0x7ff000001316a812 */ /* 0x000fca00078ec0ff */
[----:B------:R-:W-:-:S05]  /*0b70*/  VIADD R20, R22, 0xffffffff ;  /* 0xffffffff16147836 */ /* 0x000fca0000000000 */
[----:B------:R-:W-:Y:S01]  /*0b80*/  ISETP.GT.U32.AND P0, PT, R20, 0x7feffffe, PT ;  /* 0x7feffffe1400780c */ /* 0x000fe20003f04070 */
[----:B------:R-:W-:-:S05]  /*0b90*/  VIADD R20, R29, 0xffffffff ;  /* 0xffffffff1d147836 */ /* 0x000fca0000000000 */
[----:B------:R-:W-:-:S13]  /*0ba0*/  ISETP.GT.U32.OR P0, PT, R20, 0x7feffffe, P0 ;  /* 0x7feffffe1400780c */ /* 0x000fda0000704470 */
[----:B------:R-:W-:Y:S05]  /*0bb0*/  @P0 BRA `(.L_x_66) ;  /* 0x00000000006c0947 */ /* 0x000fea0003800000 */
[----:B------:R-:W-:-:S04]  /*0bc0*/  LOP3.LUT R20, R17, 0x7ff00000, RZ, 0xc0, !PT ;  /* 0x7ff0000011147812 */ /* 0x000fc800078ec0ff */
[CC--:B------:R-:W-:Y:S02]  /*0bd0*/  VIADDMNMX R12, R27.reuse, -R20.reuse, 0xb9600000, !PT ;  /* 0xb96000001b0c7446 */ /* 0x0c0fe40007800914 */
[----:B------:R-:W-:Y:S02]  /*0be0*/  ISETP.GE.U32.AND P0, PT, R27, R20, PT ;  /* 0x000000141b00720c */ /* 0x000fe40003f06070 */
[----:B------:R-:W-:Y:S02]  /*0bf0*/  VIMNMX R12, PT, PT, R12, 0x46a00000, PT ;  /* 0x46a000000c0c7848 */ /* 0x000fe40003fe0100 */
[----:B------:R-:W-:-:S05]  /*0c00*/  SEL R13, R28, 0x63400000, !P0 ;  /* 0x634000001c0d7807 */ /* 0x000fca0004000000 */
[----:B------:R-:W-:Y:S02]  /*0c10*/  IMAD.IADD R22, R12, 0x1, -R13 ;  /* 0x000000010c167824 */ /* 0x000fe400078e0a0d */
[----:B------:R-:W-:Y:S02]  /*0c20*/  IMAD.MOV.U32 R12, RZ, RZ, RZ ;  /* 0x000000ffff0c7224 */ /* 0x000fe400078e00ff */
[----:B------:R-:W-:-:S06]  /*0c30*/  VIADD R13, R22, 0x7fe00000 ;  /* 0x7fe00000160d7836 */ /* 0x000fcc0000000000 */
[----:B------:R-:W-:-:S10]  /*0c40*/  DMUL R20, R24, R12 ;  /* 0x0000000c18147228 */ /* 0x000fd40000000000 */
[----:B------:R-:W-:-:S13]  /*0c50*/  FSETP.GTU.AND P0, PT, |R21|, 1.469367938527859385e-39, PT ;  /* 0x001000001500780b */ /* 0x000fda0003f0c200 */
[----:B------:R-:W-:Y:S05]  /*0c60*/  @P0 BRA `(.L_x_67) ;  /* 0x0000000000940947 */ /* 0x000fea0003800000 */
[----:B------:R-:W-:-:S06]  /*0c70*/  DFMA R14, R24, -R14, R18 ;  /* 0x8000000e180e722b */ /* 0x000fcc0000000012 */
[----:B------:R-:W-:-:S04]  /*0c80*/  IMAD.MOV.U32 R14, RZ, RZ, RZ ;  /* 0x000000ffff0e7224 */ /* 0x000fc800078e00ff */
        /* <DEDUP_REMOVED lines=14> */
.L_x_66:
        /* <DEDUP_REMOVED lines=16> */
.L_x_69:
[----:B------:R-:W-:Y:S01]  /*0e70*/  LOP3.LUT R21, R17, 0x80000, RZ, 0xfc, !PT ;  /* 0x0008000011157812 */ /* 0x000fe200078efcff */
[----:B------:R-:W-:Y:S01]  /*0e80*/  IMAD.MOV.U32 R20, RZ, RZ, R16 ;  /* 0x000000ffff147224 */ /* 0x000fe200078e0010 */
[----:B------:R-:W-:Y:S06]  /*0e90*/  BRA `(.L_x_67) ;  /* 0x0000000000087947 */ /* 0x000fec0003800000 */
.L_x_68:
[----:B------:R-:W-:Y:S01]  /*0ea0*/  LOP3.LUT R21, R13, 0x80000, RZ, 0xfc, !PT ;  /* 0x000800000d157812 */ /* 0x000fe200078efcff */
[----:B------:R-:W-:-:S07]  /*0eb0*/  IMAD.MOV.U32 R20, RZ, RZ, R12 ;  /* 0x000000ffff147224 */ /* 0x000fce00078e000c */
.L_x_67:
[----:B------:R-:W-:Y:S05]  /*0ec0*/  BSYNC.RECONVERGENT B2 ;  /* 0x0000000000027941 */ /* 0x000fea0003800200 */
.L_x_65:
[----:B------:R-:W-:Y:S02]  /*0ed0*/  IMAD.MOV.U32 R12, RZ, RZ, R0 ;  /* 0x000000ffff0c7224 */ /* 0x000fe400078e0000 */
[----:B------:R-:W-:-:S04]  /*0ee0*/  IMAD.MOV.U32 R13, RZ, RZ, 0x0 ;  /* 0x00000000ff0d7424 */ /* 0x000fc800078e00ff */
[----:B------:R-:W-:Y:S05]  /*0ef0*/  RET.REL.NODEC R12 `(ntt_inverse) ;  /* 0xfffffff00c407950 */ /* 0x000fea0003c3ffff */
.L_x_70:
        /* <DEDUP_REMOVED lines=16> */
.L_x_95:


//--------------------- .text.ntt_forward         --------------------------
	.section	.text.ntt_forward,"ax",@progbits
	.align	128
        .global         ntt_forward
        .type           ntt_forward,@function
        .size           ntt_forward,(.L_x_96 - ntt_forward)
        .other          ntt_forward,@"STO_CUDA_ENTRY STV_DEFAULT"
ntt_forward:
.text.ntt_forward:
        /* <DEDUP_REMOVED lines=33> */
[----:B------:R-:W-:Y:S02]  /*0210*/  IMAD R3, R3, 0x2, R0 ;  /* 0x0000000203037824 */ /* 0x000fe400078e0200 */
[----:B------:R-:W-:Y:S02]  /*0220*/  VIADD R5, R0, UR6 ;  /* 0x0000000600057c36 */ /* 0x000fe40008000000 */
[----:B------:R-:W-:Y:S02]  /*0230*/  VIADD R19, R3, UR6 ;  /* 0x0000000603137c36 */ /* 0x000fe40008000000 */
[----:B-1----:R-:W-:-:S04]  /*0240*/  IMAD.WIDE.U32 R22, R5, 0x8, R22 ;  /* 0x0000000805167825 */ /* 0x002fc800078e0016 */
[--C-:B---3--:R-:W-:Y:S02]  /*0250*/  IMAD.WIDE.U32 R18, R19, 0x8, R16.reuse ;  /* 0x0000000813127825 */ /* 0x108fe400078e0010 */
[----:B--2---:R-:W2:Y:S04]  /*0260*/  LDG.E.64 R22, desc[UR4][R22.64] ;  /* 0x0000000416167981 */ /* 0x004ea8000c1e1b00 */
[----:B------:R-:W2:Y:S01]  /*0270*/  LDG.E.64 R6, desc[UR4][R18.64] ;  /* 0x0000000412067981 */ /* 0x000ea2000c1e1b00 */
        /* <DEDUP_REMOVED lines=12> */
[----:B------:R-:W1:Y:S02]  /*0340*/  @!P0 LDC.64 R8, c[0x0][0x398] ;  /* 0x0000e600ff088b82 */ /* 0x000e640000000a00 */
[----:B-1----:R-:W-:-:S04]  /*0350*/  @!P0 ISETP.GE.U32.AND P1, PT, R12, R8, PT ;  /* 0x000000080c00820c */ /* 0x002fc80003f26070 */
[----:B------:R-:W-:-:S04]  /*0360*/  @!P0 ISETP.GE.U32.AND.EX P1, PT, R2, R9, PT, P1 ;  /* 0x000000090200820c */ /* 0x000fc80003f26110 */
[----:B------:R-:W-:Y:S02]  /*0370*/  @!P0 SEL R5, R8, RZ, P1 ;  /* 0x000000ff08058207 */ /* 0x000fe40000800000 */
[----:B------:R-:W-:Y:S02]  /*0380*/  @!P0 SEL R3, R9, RZ, P1 ;  /* 0x000000ff09038207 */ /* 0x000fe40000800000 */
[----:B------:R-:W-:-:S05]  /*0390*/  @!P0 IADD3 R5, P2, PT, -R5, R12, RZ ;  /* 0x0000000c05058210 */ /* 0x000fca0007f5e1ff */
[----:B------:R-:W-:Y:S01]  /*03a0*/  @!P0 IMAD.X R3, R2, 0x1, ~R3, P2 ;  /* 0x0000000102038824 */ /* 0x000fe200010e0e03 */
[----:B0-----:R-:W-:Y:S07]  /*03b0*/  @!P0 BRA `(.L_x_72) ;  /* 0x0000000000fc8947 */ /* 0x001fee0003800000 */
        /* <DEDUP_REMOVED lines=21> */
[----:B-----5:R-:W-:Y:S05]  /*0510*/  CALL.REL.NOINC `($__internal_6_$__cuda_sm20_div_rn_f64_full) ;  /* 0x0000000000ec7944 */ /* 0x020fea0003c00000 */
[----:B------:R-:W-:Y:S02]  /*0520*/  IMAD.MOV.U32 R4, RZ, RZ, R22 ;  /* 0x000000ffff047224 */ /* 0x000fe400078e0016 */
[----:B------:R-:W-:-:S07]  /*0530*/  IMAD.MOV.U32 R5, RZ, RZ, R23 ;  /* 0x000000ffff057224 */ /* 0x000fce00078e0017 */
.L_x_74:
[----:B------:R-:W-:Y:S05]  /*0540*/  BSYNC.RECONVERGENT B1 ;  /* 0x0000000000017941 */ /* 0x000fea0003800200 */
.L_x_73:
        /* <DEDUP_REMOVED lines=10> */
[----:B------:R-:W-:-:S03]  /*05f0*/  IMAD.MOV.U32 R22, RZ, RZ, R21 ;  /* 0x000000ffff167224 */ /* 0x000fc600078e0015 */
[----:B------:R-:W-:Y:S01]  /*0600*/  ISETP.GE.U32.AND.EX P0, PT, R2, R3, PT, P0 ;  /* 0x000000030200720c */ /* 0x000fe20003f06100 */
[----:B------:R-:W-:Y:S01]  /*0610*/  IMAD.WIDE.U32.X R20, R5, R9, R22, P2 ;  /* 0x0000000905147225 */ /* 0x000fe200010e0416 */
[----:B------:R-:W-:Y:S02]  /*0620*/  IADD3 R5, P1, PT, R12, -R6, RZ ;  /* 0x800000060c057210 */ /* 0x000fe40007f3e0ff */
[----:B------:R-:W-:Y:S02]  /*0630*/  SEL R7, RZ, 0xffffffff, P0 ;  /* 0xffffffffff077807 */ /* 0x000fe40000000000 */
[----:B------:R-:W-:Y:S01]  /*0640*/  ISETP.GE.U32.AND P0, PT, R5, R8, PT ;  /* 0x000000080500720c */ /* 0x000fe20003f06070 */
[----:B------:R-:W-:Y:S01]  /*0650*/  IMAD.X R3, R2, 0x1, ~R3, P1 ;  /* 0x0000000102037824 */ /* 0x000fe200008e0e03 */
[----:B------:R-:W-:-:S04]  /*0660*/  IADD3 R0, P2, P3, R7, R10, -R20 ;  /* 0x0000000a07007210 */ /* 0x000fc80007b5e814 */
[----:B------:R-:W-:Y:S02]  /*0670*/  IADD3.X R7, PT, PT, R7, R11, ~R21, P2, P3 ;  /* 0x0000000b07077210 */ /* 0x000fe400017e6c15 */
[----:B------:R-:W-:Y:S02]  /*0680*/  ISETP.EQ.U32.AND P1, PT, R0, RZ, PT ;  /* 0x000000ff0000720c */ /* 0x000fe40003f22070 */
[----:B------:R-:W-:Y:S02]  /*0690*/  ISETP.GE.U32.AND.EX P0, PT, R3, R9, PT, P0 ;  /* 0x000000090300720c */ /* 0x000fe40003f06100 */
[----:B------:R-:W-:-:S13]  /*06a0*/  ISETP.EQ.AND.EX P1, PT, R7, RZ, PT, P1 ;  /* 0x000000ff0700720c */ /* 0x000fda0003f22310 */
[----:B------:R-:W-:Y:S05]  /*06b0*/  @!P0 BRA P1, `(.L_x_72) ;  /* 0x00000000003c8947 */ /* 0x000fea0000800000 */
[----:B------:R-:W-:Y:S01]  /*06c0*/  ISETP.NE.U32.AND P0, PT, R0, RZ, PT ;  /* 0x000000ff0000720c */ /* 0x000fe20003f05070 */
[----:B------:R-:W-:Y:S03]  /*06d0*/  BSSY.RECONVERGENT B1, `(.L_x_72) ;  /* 0x000000d000017945 */ /* 0x000fe60003800200 */
[----:B------:R-:W-:-:S04]  /*06e0*/  ISETP.NE.AND.EX P0, PT, R7, RZ, PT, P0 ;  /* 0x000000ff0700720c */ /* 0x000fc80003f05300 */
[----:B------:R-:W-:-:S04]  /*06f0*/  SEL R0, R8, RZ, P0 ;  /* 0x000000ff08007207 */ /* 0x000fc80000000000 */
[----:B------:R-:W-:Y:S02]  /*0700*/  IADD3 R7, P1, PT, R0, R5, RZ ;  /* 0x0000000500077210 */ /* 0x000fe40007f3e0ff */
[----:B------:R-:W-:-:S05]  /*0710*/  SEL R0, R9, RZ, P0 ;  /* 0x000000ff09007207 */ /* 0x000fca0000000000 */
[----:B------:R-:W-:-:S07]  /*0720*/  IMAD.X R0, R0, 0x1, R3, P1 ;  /* 0x0000000100007824 */ /* 0x000fce00008e0603 */
.L_x_75:
        /* <DEDUP_REMOVED lines=8> */
.L_x_72:
[----:B------:R-:W-:Y:S05]  /*07b0*/  BSYNC.RECONVERGENT B0 ;  /* 0x0000000000007941 */ /* 0x000fea0003800200 */
.L_x_71:
        /* <DEDUP_REMOVED lines=8> */
[----:B------:R-:W-:Y:S02]  /*0840*/  SEL R0, R9, RZ, !P1 ;  /* 0x000000ff09007207 */ /* 0x000fe40004800000 */
[----:B------:R-:W-:Y:S02]  /*0850*/  IADD3 R4, P2, P3, R4, R14, -R5 ;  /* 0x0000000e04047210 */ /* 0x000fe40007b5e805 */
[----:B------:R-:W-:-:S02]  /*0860*/  IADD3 R2, P1, PT, -R2, R7, RZ ;  /* 0x0000000702027210 */ /* 0x000fc40007f3e1ff */
[----:B------:R-:W-:Y:S02]  /*0870*/  SEL R9, R9, RZ, P0 ;  /* 0x000000ff09097207 */ /* 0x000fe40000000000 */
[----:B------:R-:W-:-:S03]  /*0880*/  IADD3.X R5, PT, PT, R0, R15, ~R3, P2, P3 ;  /* 0x0000000f00057210 */ /* 0x000fc600017e6c03 */
[----:B------:R-:W-:-:S05]  /*0890*/  IMAD.X R3, R6, 0x1, ~R9, P1 ;  /* 0x0000000106037824 */ /* 0x000fca00008e0e09 */
[----:B------:R-:W-:Y:S04]  /*08a0*/  STG.E.64 desc[UR4][R16.64], R2 ;  /* 0x0000000210007986 */ /* 0x000fe8000c101b04 */
[----:B------:R-:W-:Y:S01]  /*08b0*/  STG.E.64 desc[UR4][R18.64], R4 ;  /* 0x0000000412007986 */ /* 0x000fe2000c101b04 */
[----:B------:R-:W-:Y:S05]  /*08c0*/  EXIT ;  /* 0x000000000000794d */ /* 0x000fea0003800000 */
        .weak           $__internal_6_$__cuda_sm20_div_rn_f64_full
        .type           $__internal_6_$__cuda_sm20_div_rn_f64_full,@function
        .size           $__internal_6_$__cuda_sm20_div_rn_f64_full,(.L_x_96 - $__internal_6_$__cuda_sm20_div_rn_f64_full)
$__internal_6_$__cuda_sm20_div_rn_f64_full:
[----:B------:R-:W-:Y:S01]  /*08d0*/  FSETP.GEU.AND P2, PT, |R9|, 1.469367938527859385e-39, PT ;  /* 0x001000000900780b */ /* 0x000fe20003f4e200 */
[--C-:B------:R-:W-:Y:S01]  /*08e0*/  IMAD.MOV.U32 R4, RZ, RZ, R20.reuse ;  /* 0x000000ffff047224 */ /* 0x100fe200078e0014 */
[C---:B------:R-:W-:Y:S01]  /*08f0*/  FSETP.GEU.AND P0, PT, |R21|.reuse, 1.469367938527859385e-39, PT ;  /* 0x001000001500780b */ /* 0x040fe20003f0e200 */
[----:B------:R-:W-:Y:S01]  /*0900*/  IMAD.MOV.U32 R5, RZ, RZ, R21 ;  /* 0x000000ffff057224 */ /* 0x000fe200078e0015 */
[----:B------:R-:W-:Y:S01]  /*0910*/  LOP3.LUT R6, R21, 0x800fffff, RZ, 0xc0, !PT ;  /* 0x800fffff15067812 */ /* 0x000fe200078ec0ff */
[----:B------:R-:W-:Y:S01]  /*0920*/  IMAD.MOV.U32 R28, RZ, RZ, 0x1ca00000 ;  /* 0x1ca00000ff1c7424 */ /* 0x000fe200078e00ff */
[----:B------:R-:W-:Y:S01]  /*0930*/  LOP3.LUT R3, R9, 0x7ff00000, RZ, 0xc0, !PT ;  /* 0x7ff0000009037812 */ /* 0x000fe200078ec0ff */
[----:B------:R-:W-:Y:S01]  /*0940*/  BSSY.RECONVERGENT B2, `(.L_x_76) ;  /* 0x0000052000027945 */ /* 0x000fe20003800200 */
[----:B------:R-:W-:Y:S01]  /*0950*/  LOP3.LUT R7, R6, 0x3ff00000, RZ, 0xfc, !PT ;  /* 0x3ff0000006077812 */ /* 0x000fe200078efcff */
[----:B------:R-:W-:Y:S01]  /*0960*/  IMAD.MOV.U32 R6, RZ, RZ, R20 ;  /* 0x000000ffff067224 */ /* 0x000fe200078e0014 */
[----:B------:R-:W-:Y:S01]  /*0970*/  LOP3.LUT R29, R21, 0x7ff00000, RZ, 0xc0, !PT ;  /* 0x7ff00000151d7812 */ /* 0x000fe200078ec0ff */
[----:B------:R-:W-:-:S02]  /*0980*/  IMAD.MOV.U32 R20, RZ, RZ, R8 ;  /* 0x000000ffff147224 */ /* 0x000fc400078e0008 */
[----:B------:R-:W-:Y:S01]  /*0990*/  @!P2 LOP3.LUT R22, R5, 0x7ff00000, RZ, 0xc0, !PT ;  /* 0x7ff000000516a812 */ /* 0x000fe200078ec0ff */
[----:B------:R-:W-:Y:S01]  /*09a0*/  @!P2 IMAD.MOV.U32 R24, RZ, RZ, RZ ;  /* 0x000000ffff18a224 */ /* 0x000fe200078e00ff */
[----:B------:R-:W-:Y:S01]  /*09b0*/  @!P0 DMUL R6, R4, 8.98846567431157953865e+307 ;  /* 0x7fe0000004068828 */ /* 0x000fe20000000000 */
[C---:B------:R-:W-:Y:S02]  /*09c0*/  ISETP.GE.U32.AND P1, PT, R3.reuse, R29, PT ;  /* 0x0000001d0300720c */ /* 0x040fe40003f26070 */
[----:B------:R-:W-:Y:S01]  /*09d0*/  @!P2 ISETP.GE.U32.AND P3, PT, R3, R22, PT ;  /* 0x000000160300a20c */ /* 0x000fe20003f66070 */
[----:B------:R-:W-:Y:S01]  /*09e0*/  IMAD.MOV.U32 R22, RZ, RZ, 0x1 ;  /* 0x00000001ff167424 */ /* 0x000fe200078e00ff */
[C---:B------:R-:W-:Y:S01]  /*09f0*/  SEL R21, R28.reuse, 0x63400000, !P1 ;  /* 0x634000001c157807 */ /* 0x040fe20004800000 */
[----:B------:R-:W0:Y:S01]  /*0a00*/  MUFU.RCP64H R23, R7 ;  /* 0x0000000700177308 */ /* 0x000e220000001800 */
[----:B------:R-:W-:Y:S02]  /*0a10*/  @!P2 SEL R25, R28, 0x63400000, !P3 ;  /* 0x634000001c19a807 */ /* 0x000fe40005800000 */
[----:B------:R-:W-:-:S02]  /*0a20*/  LOP3.LUT R21, R21, 0x800fffff, R9, 0xf8, !PT ;  /* 0x800fffff15157812 */ /* 0x000fc400078ef809 */
[----:B------:R-:W-:Y:S02]  /*0a30*/  @!P2 LOP3.LUT R25, R25, 0x80000000, R9, 0xf8, !PT ;  /* 0x800000001919a812 */ /* 0x000fe400078ef809 */
[----:B------:R-:W-:Y:S02]  /*0a40*/  @!P0 LOP3.LUT R29, R7, 0x7ff00000, RZ, 0xc0, !PT ;  /* 0x7ff00000071d8812 */ /* 0x000fe400078ec0ff */
        /* <DEDUP_REMOVED lines=20> */
[----:B------:R-:W-:Y:S01]  /*0b90*/  VIMNMX R3, PT, PT, R8, 0x46a00000, PT ;  /* 0x46a0000008037848 */ /* 0x000fe20003fe0100 */
[----:B------:R-:W-:Y:S01]  /*0ba0*/  IMAD.MOV.U32 R8, RZ, RZ, RZ ;  /* 0x000000ffff087224 */ /* 0x000fe200078e00ff */
        /* <DEDUP_REMOVED lines=14> */
[----:B------:R-:W-:Y:S01]  /*0c90*/  IMAD.MOV.U32 R6, RZ, RZ, RZ ;  /* 0x000000ffff067224 */ /* 0x000fe200078e00ff */
[----:B------:R-:W-:-:S05]  /*0ca0*/  IADD3 R3, PT, PT, -R3, -0x43300000, RZ ;  /* 0xbcd0000003037810 */ /* 0x000fca0007ffe1ff */
[----:B------:R-:W-:-:S03]  /*0cb0*/  DFMA R6, R22, -R6, R26 ;  /* 0x800000061606722b */ /* 0x000fc6000000001a */
[----:B------:R-:W-:-:S07]  /*0cc0*/  LOP3.LUT R5, R9, R5, RZ, 0x3c, !PT ;  /* 0x0000000509057212 */ /* 0x000fce00078e3cff */
[----:B------:R-:W-:-:S04]  /*0cd0*/  FSETP.NEU.AND P0, PT, |R7|, R3, PT ;  /* 0x000000030700720b */ /* 0x000fc80003f0d200 */
[----:B------:R-:W-:Y:S02]  /*0ce0*/  FSEL R22, R8, R22, !P0 ;  /* 0x0000001608167208 */ /* 0x000fe40004000000 */
[----:B------:R-:W-:Y:S01]  /*0cf0*/  FSEL R23, R5, R23, !P0 ;  /* 0x0000001705177208 */ /* 0x000fe20004000000 */
[----:B------:R-:W-:Y:S06]  /*0d00*/  BRA `(.L_x_78) ;  /* 0x0000000000547947 */ /* 0x000fec0003800000 */
.L_x_77:
        /* <DEDUP_REMOVED lines=16> */
.L_x_80:
[----:B------:R-:W-:Y:S01]  /*0e10*/  LOP3.LUT R23, R5, 0x80000, RZ, 0xfc, !PT ;  /* 0x0008000005177812 */ /* 0x000fe200078efcff */
[----:B------:R-:W-:Y:S01]  /*0e20*/  IMAD.MOV.U32 R22, RZ, RZ, R4 ;  /* 0x000000ffff167224 */ /* 0x000fe200078e0004 */
[----:B------:R-:W-:Y:S06]  /*0e30*/  BRA `(.L_x_78) ;  /* 0x0000000000087947 */ /* 0x000fec0003800000 */
.L_x_79:
[----:B------:R-:W-:Y:S01]  /*0e40*/  LOP3.LUT R23, R9, 0x80000, RZ, 0xfc, !PT ;  /* 0x0008000009177812 */ /* 0x000fe200078efcff */
[----:B------:R-:W-:-:S07]  /*0e50*/  IMAD.MOV.U32 R22, RZ, RZ, R8 ;  /* 0x000000ffff167224 */ /* 0x000fce00078e0008 */
.L_x_78:
[----:B------:R-:W-:Y:S05]  /*0e60*/  BSYNC.RECONVERGENT B2 ;  /* 0x0000000000027941 */ /* 0x000fea0003800200 */
.L_x_76:
[----:B------:R-:W-:Y:S02]  /*0e70*/  IMAD.MOV.U32 R4, RZ, RZ, R0 ;  /* 0x000000ffff047224 */ /* 0x000fe400078e0000 */
[----:B------:R-:W-:-:S04]  /*0e80*/  IMAD.MOV.U32 R5, RZ, RZ, 0x0 ;  /* 0x00000000ff057424 */ /* 0x000fc800078e00ff */
[----:B------:R-:W-:Y:S05]  /*0e90*/  RET.REL.NODEC R4 `(ntt_forward) ;  /* 0xfffffff004587950 */ /* 0x000fea0003c3ffff */
.L_x_81:
        /* <DEDUP_REMOVED lines=14> */
.L_x_96:


//--------------------- .text.bit_reverse_permutation --------------------------
	.section	.text.bit_reverse_permutation,"ax",@progbits
	.align	128
        .global         bit_reverse_permutation
        .type           bit_reverse_permutation,@function
        .size           bit_reverse_permutation,(.L_x_104 - bit_reverse_permutation)
        .other          bit_reverse_permutation,@"STO_CUDA_ENTRY STV_DEFAULT"
bit_reverse_permutation:
.text.bit_reverse_permutation:
        /* <DEDUP_REMOVED lines=10> */
[----:B------:R-:W-:Y:S01]  /*00a0*/  IMAD.MOV.U32 R7, RZ, RZ, RZ ;  /* 0x000000ffff077224 */ /* 0x000fe200078e00ff */
[----:B0-----:R-:W-:-:S09]  /*00b0*/  UISETP.NE.AND UP0, UPT, UR5, URZ, UPT ;  /* 0x000000ff0500728c */ /* 0x001fd2000bf05270 */
[----:B------:R-:W-:Y:S05]  /*00c0*/  BRA.U !UP0, `(.L_x_82) ;  /* 0x0000000508cc7547 */ /* 0x000fea000b800000 */
[----:B------:R-:W-:Y:S01]  /*00d0*/  UISETP.GE.U32.AND UP0, UPT, UR5, 0x4, UPT ;  /* 0x000000040500788c */ /* 0x000fe2000bf06070 */
[----:B------:R-:W-:Y:S01]  /*00e0*/  IMAD.MOV.U32 R7, RZ, RZ, RZ ;  /* 0x000000ffff077224 */ /* 0x000fe200078e00ff */
[----:B------:R-:W-:Y:S01]  /*00f0*/  ULOP3.LUT UR4, UR5, 0x3, URZ, 0xc0, !UPT ;  /* 0x0000000305047892 */ /* 0x000fe2000f8ec0ff */
[----:B------:R-:W-:-:S06]  /*0100*/  IMAD.MOV.U32 R2, RZ, RZ, R0 ;  /* 0x000000ffff027224 */ /* 0x000fcc00078e0000 */
[----:B------:R-:W-:Y:S05]  /*0110*/  BRA.U !UP0, `(.L_x_83) ;  /* 0x0000000508947547 */ /* 0x000fea000b800000 */
[----:B------:R-:W-:Y:S01]  /*0120*/  ULOP3.LUT UR5, UR5, 0xfffffffc, URZ, 0xc0, !UPT ;  /* 0xfffffffc05057892 */ /* 0x000fe2000f8ec0ff */
[----:B------:R-:W-:Y:S02]  /*0130*/  IMAD.MOV.U32 R7, RZ, RZ, RZ ;  /* 0x000000ffff077224 */ /* 0x000fe400078e00ff */
[----:B------:R-:W-:Y:S01]  /*0140*/  IMAD.MOV.U32 R2, RZ, RZ, R0 ;  /* 0x000000ffff027224 */ /* 0x000fe200078e0000 */
[----:B------:R-:W-:-:S04]  /*0150*/  UIADD3 UR5, UPT, UPT, -UR5, URZ, URZ ;  /* 0x000000ff05057290 */ /* 0x000fc8000fffe1ff */
[----:B------:R-:W-:-:S09]  /*0160*/  UISETP.GE.AND UP0, UPT, UR5, URZ, UPT ;  /* 0x000000ff0500728c */ /* 0x000fd2000bf06270 */
[----:B------:R-:W-:Y:S05]  /*0170*/  BRA.U UP0, `(.L_x_84) ;  /* 0x0000000500447547 */ /* 0x000fea000b800000 */
[----:B------:R-:W-:Y:S02]  /*0180*/  UIADD3 UR6, UPT, UPT, -UR5, URZ, URZ ;  /* 0x000000ff05067290 */ /* 0x000fe4000fffe1ff */
[----:B------:R-:W-:Y:S02]  /*0190*/  UPLOP3.LUT UP0, UPT, UPT, UPT, UPT, 0x80, 0x8 ;  /* 0x000000000008789c */ /* 0x000fe40003f0f070 */
[----:B------:R-:W-:-:S09]  /*01a0*/  UISETP.GT.AND UP1, UPT, UR6, 0xc, UPT ;  /* 0x0000000c0600788c */ /* 0x000fd2000bf24270 */
[----:B------:R-:W-:Y:S05]  /*01b0*/  BRA.U !UP1, `(.L_x_85) ;  /* 0x0000000109c07547 */ /* 0x000fea000b800000 */
[----:B------:R-:W-:-:S11]  /*01c0*/  UPLOP3.LUT UP0, UPT, UPT, UPT, UPT, 0x40, 0x4 ;  /* 0x000000000004789c */ /* 0x000fd60003f0e870 */
.L_x_86:
[C---:B------:R-:W-:Y:S01]  /*01d0*/  IMAD.SHL.U32 R3, R2.reuse, 0x4, RZ ;  /* 0x0000000402037824 */ /* 0x040fe200078e00ff */
[----:B------:R-:W-:Y:S01]  /*01e0*/  LOP3.LUT R5, R2, 0x2, RZ, 0xc0, !PT ;  /* 0x0000000202057812 */ /* 0x000fe200078ec0ff */
[----:B------:R-:W-:Y:S01]  /*01f0*/  UIADD3 UR5, UPT, UPT, UR5, 0x10, URZ ;  /* 0x0000001005057890 */ /* 0x000fe2000fffe0ff */
[--C-:B------:R-:W-:Y:S02]  /*0200*/  SHF.R.U32.HI R6, RZ, 0x3, R2.reuse ;  /* 0x00000003ff067819 */ /* 0x100fe40000011602 */
[----:B------:R-:W-:Y:S01]  /*0210*/  LOP3.LUT R4, R3, 0x4, RZ, 0xc0, !PT ;  /* 0x0000000403047812 */ /* 0x000fe200078ec0ff */
[----:B------:R-:W-:Y:S01]  /*0220*/  UISETP.GE.AND UP1, UPT, UR5, -0xc, UPT ;  /* 0xfffffff40500788c */ /* 0x000fe2000bf26270 */
[----:B------:R-:W-:Y:S02]  /*0230*/  SHF.R.U32.HI R3, RZ, 0x2, R2 ;  /* 0x00000002ff037819 */ /* 0x000fe40000011602 */
[----:B------:R-:W-:Y:S01]  /*0240*/  LOP3.LUT R6, R6, 0x1, RZ, 0xc0, !PT ;  /* 0x0000000106067812 */ /* 0x000fe200078ec0ff */
[----:B------:R-:W-:Y:S01]  /*0250*/  IMAD R4, R7, 0x8, R4 ;  /* 0x0000000807047824 */ /* 0x000fe200078e0204 */
[----:B------:R-:W-:-:S02]  /*0260*/  SHF.R.U32.HI R7, RZ, 0x4, R2 ;  /* 0x00000004ff077819 */ /* 0x000fc40000011602 */
[----:B------:R-:W-:Y:S02]  /*0270*/  LOP3.LUT R3, R3, 0x1, RZ, 0xc0, !PT ;  /* 0x0000000103037812 */ /* 0x000fe400078ec0ff */
[----:B------:R-:W-:Y:S01]  /*0280*/  SHF.R.U32.HI R9, RZ, 0x8, R2 ;  /* 0x00000008ff097819 */ /* 0x000fe20000011602 */
[----:B------:R-:W-:Y:S01]  /*0290*/  IMAD.SHL.U32 R8, R7, 0x4, RZ ;  /* 0x0000000407087824 */ /* 0x000fe200078e00ff */
[----:B------:R-:W-:Y:S02]  /*02a0*/  IADD3 R3, PT, PT, R3, R5, R4 ;  /* 0x0000000503037210 */ /* 0x000fe40007ffe004 */
[----:B------:R-:W-:Y:S02]  /*02b0*/  SHF.R.U32.HI R4, RZ, 0x6, R2 ;  /* 0x00000006ff047819 */ /* 0x000fe40000011602 */
[----:B------:R-:W-:Y:S01]  /*02c0*/  LOP3.LUT R8, R8, 0x4, RZ, 0xc0, !PT ;  /* 0x0000000408087812 */ /* 0x000fe200078ec0ff */
[----:B------:R-:W-:Y:S01]  /*02d0*/  IMAD R3, R3, 0x2, R6 ;  /* 0x0000000203037824 */ /* 0x000fe200078e0206 */
[----:B------:R-:W-:-:S02]  /*02e0*/  SHF.R.U32.HI R5, RZ, 0x7, R2 ;  /* 0x00000007ff057819 */ /* 0x000fc40000011602 */
[----:B------:R-:W-:Y:S01]  /*02f0*/  LOP3.LUT R6, R7, 0x2, RZ, 0xc0, !PT ;  /* 0x0000000207067812 */ /* 0x000fe200078ec0ff */
[----:B------:R-:W-:Y:S01]  /*0300*/  IMAD R3, R3, 0x8, R8 ;  /* 0x0000000803037824 */ /* 0x000fe200078e0208 */
[----:B------:R-:W-:Y:S02]  /*0310*/  LOP3.LUT R4, R4, 0x1, RZ, 0xc0, !PT ;  /* 0x0000000104047812 */ /* 0x000fe400078ec0ff */
[----:B------:R-:W-:Y:S01]  /*0320*/  LOP3.LUT R8, R5, 0x1, RZ, 0xc0, !PT ;  /* 0x0000000105087812 */ /* 0x000fe200078ec0ff */
[----:B------:R-:W-:Y:S01]  /*0330*/  IMAD.SHL.U32 R5, R9, 0x4, RZ ;  /* 0x0000000409057824 */ /* 0x000fe200078e00ff */
[----:B------:R-:W-:Y:S02]  /*0340*/  IADD3 R3, PT, PT, R4, R6, R3 ;  /* 0x0000000604037210 */ /* 0x000fe40007ffe003 */
[----:B------:R-:W-:Y:S02]  /*0350*/  SHF.R.U32.HI R7, RZ, 0xc, R2 ;  /* 0x0000000cff077819 */ /* 0x000fe40000011602 */
[----:B------:R-:W-:Y:S01]  /*0360*/  LOP3.LUT R4, R5, 0x4, RZ, 0xc0, !PT ;  /* 0x0000000405047812 */ /* 0x000fe200078ec0ff */
[----:B------:R-:W-:Y:S01]  /*0370*/  IMAD R3, R3, 0x2, R8 ;  /* 0x0000000203037824 */ /* 0x000fe200078e0208 */
[--C-:B------:R-:W-:Y:S01]  /*0380*/  SHF.R.U32.HI R5, RZ, 0xa, R2.reuse ;  /* 0x0000000aff057819 */ /* 0x100fe20000011602 */
[----:B------:R-:W-:Y:S01]  /*0390*/  IMAD.SHL.U32 R8, R7, 0x4, RZ ;  /* 0x0000000407087824 */ /* 0x000fe200078e00ff */
[----:B------:R-:W-:Y:S01]  /*03a0*/  SHF.R.U32.HI R6, RZ, 0xb, R2 ;  /* 0x0000000bff067819 */ /* 0x000fe20000011602 */
[----:B------:R-:W-:Y:S01]  /*03b0*/  IMAD R3, R3, 0x8, R4 ;  /* 0x0000000803037824 */ /* 0x000fe200078e0204 */
[----:B------:R-:W-:-:S02]  /*03c0*/  LOP3.LUT R4, R9, 0x2, RZ, 0xc0, !PT ;  /* 0x0000000209047812 */ /* 0x000fc400078ec0ff */
[----:B------:R-:W-:Y:S02]  /*03d0*/  LOP3.LUT R5, R5, 0x1, RZ, 0xc0, !PT ;  /* 0x0000000105057812 */ /* 0x000fe400078ec0ff */
[----:B------:R-:W-:Y:S02]  /*03e0*/  LOP3.LUT R6, R6, 0x1, RZ, 0xc0, !PT ;  /* 0x0000000106067812 */ /* 0x000fe400078ec0ff */
[----:B------:R-:W-:Y:S02]  /*03f0*/  IADD3 R3, PT, PT, R5, R4, R3 ;  /* 0x0000000405037210 */ /* 0x000fe40007ffe003 */
[----:B------:R-:W-:Y:S02]  /*0400*/  LOP3.LUT R8, R8, 0x4, RZ, 0xc0, !PT ;  /* 0x0000000408087812 */ /* 0x000fe400078ec0ff */
[----:B------:R-:W-:Y:S01]  /*0410*/  SHF.R.U32.HI R4, RZ, 0xe, R2 ;  /* 0x0000000eff047819 */ /* 0x000fe20000011602 */
[----:B------:R-:W-:Y:S01]  /*0420*/  IMAD R3, R3, 0x2, R6 ;  /* 0x0000000203037824 */ /* 0x000fe200078e0206 */
[----:B------:R-:W-:-:S02]  /*0430*/  SHF.R.U32.HI R5, RZ, 0xf, R2 ;  /* 0x0000000fff057819 */ /* 0x000fc40000011602 */
[----:B------:R-:W-:Y:S01]  /*0440*/  LOP3.LUT R6, R7, 0x2, RZ, 0xc0, !PT ;  /* 0x0000000207067812 */ /* 0x000fe200078ec0ff */
[----:B------:R-:W-:Y:S01]  /*0450*/  IMAD R3, R3, 0x8, R8 ;  /* 0x0000000803037824 */ /* 0x000fe200078e0208 */
[----:B------:R-:W-:Y:S02]  /*0460*/  LOP3.LUT R4, R4, 0x1, RZ, 0xc0, !PT ;  /* 0x0000000104047812 */ /* 0x000fe400078ec0ff */
[----:B------:R-:W-:Y:S02]  /*0470*/  LOP3.LUT R8, R5, 0x1, RZ, 0xc0, !PT ;  /* 0x0000000105087812 */ /* 0x000fe400078ec0ff */
[----:B------:R-:W-:Y:S02]  /*0480*/  IADD3 R3, PT, PT, R4, R6, R3 ;  /* 0x0000000604037210 */ /* 0x000fe40007ffe003 */
[----:B------:R-:W-:-:S03]  /*0490*/  SHF.R.U32.HI R2, RZ, 0x10, R2 ;  /* 0x00000010ff027819 */ /* 0x000fc60000011602 */
[----:B------:R-:W-:Y:S01]  /*04a0*/  IMAD R7, R3, 0x2, R8 ;  /* 0x0000000203077824 */ /* 0x000fe200078e0208 */
[----:B------:R-:W-:Y:S06]  /*04b0*/  BRA.U !UP1, `(.L_x_86) ;  /* 0xfffffffd09447547 */ /* 0x000fec000b83ffff */
.L_x_85:
[----:B------:R-:W-:-:S04]  /*04c0*/  UIADD3 UR6, UPT, UPT, -UR5, URZ, URZ ;  /* 0x000000ff05067290 */ /* 0x000fc8000fffe1ff */
[----:B------:R-:W-:-:S09]  /*04d0*/  UISETP.GT.AND UP1, UPT, UR6, 0x4, UPT ;  /* 0x000000040600788c */ /* 0x000fd2000bf24270 */
[----:B------:R-:W-:Y:S05]  /*04e0*/  BRA.U !UP1, `(.L_x_87) ;  /* 0x0000000109607547 */ /* 0x000fea000b800000 */
[C---:B------:R-:W-:Y:S01]  /*04f0*/  IMAD.SHL.U32 R3, R2.reuse, 0x4, RZ ;  /* 0x0000000402037824 */ /* 0x040fe200078e00ff */
[----:B------:R-:W-:Y:S01]  /*0500*/  LOP3.LUT R5, R2, 0x2, RZ, 0xc0, !PT ;  /* 0x0000000202057812 */ /* 0x000fe200078ec0ff */
[----:B------:R-:W-:Y:S01]  /*0510*/  UIADD3 UR5, UPT, UPT, UR5, 0x8, URZ ;  /* 0x0000000805057890 */ /* 0x000fe2000fffe0ff */
[--C-:B------:R-:W-:Y:S01]  /*0520*/  SHF.R.U32.HI R6, RZ, 0x3, R2.reuse ;  /* 0x00000003ff067819 */ /* 0x100fe20000011602 */
[----:B------:R-:W-:Y:S01]  /*0530*/  UPLOP3.LUT UP0, UPT, UPT, UPT, UPT, 0x40, 0x4 ;  /* 0x000000000004789c */ /* 0x000fe20003f0e870 */
[----:B------:R-:W-:Y:S02]  /*0540*/  LOP3.LUT R4, R3, 0x4, RZ, 0xc0, !PT ;  /* 0x0000000403047812 */ /* 0x000fe400078ec0ff */
[----:B------:R-:W-:Y:S02]  /*0550*/  SHF.R.U32.HI R3, RZ, 0x2, R2 ;  /* 0x00000002ff037819 */ /* 0x000fe40000011602 */
[----:B------:R-:W-:Y:S01]  /*0560*/  LOP3.LUT R6, R6, 0x1, RZ, 0xc0, !PT ;  /* 0x0000000106067812 */ /* 0x000fe200078ec0ff */
[----:B------:R-:W-:Y:S01]  /*0570*/  IMAD R4, R7, 0x8, R4 ;  /* 0x0000000807047824 */ /* 0x000fe200078e0204 */
[----:B------:R-:W-:-:S02]  /*0580*/  SHF.R.U32.HI R7, RZ, 0x4, R2 ;  /* 0x00000004ff077819 */ /* 0x000fc40000011602 */
[----:B------:R-:W-:-:S03]  /*0590*/  LOP3.LUT R3, R3, 0x1, RZ, 0xc0, !PT ;  /* 0x0000000103037812 */ /* 0x000fc600078ec0ff */
[----:B------:R-:W-:Y:S01]  /*05a0*/  IMAD.SHL.U32 R8, R7, 0x4, RZ ;  /* 0x0000000407087824 */ /* 0x000fe200078e00ff */
[----:B------:R-:W-:Y:S02]  /*05b0*/  IADD3 R3, PT, PT, R3, R5, R4 ;  /* 0x0000000503037210 */ /* 0x000fe40007ffe004 */
[----:B------:R-:W-:Y:S02]  /*05c0*/  SHF.R.U32.HI R4, RZ, 0x6, R2 ;  /* 0x00000006ff047819 */ /* 0x000fe40000011602 */
[----:B------:R-:W-:Y:S01]  /*05d0*/  LOP3.LUT R8, R8, 0x4, RZ, 0xc0, !PT ;  /* 0x0000000408087812 */ /* 0x000fe200078ec0ff */
[----:B------:R-:W-:Y:S01]  /*05e0*/  IMAD R3, R3, 0x2, R6 ;  /* 0x0000000203037824 */ /* 0x000fe200078e0206 */
[----:B------:R-:W-:Y:S02]  /*05f0*/  SHF.R.U32.HI R5, RZ, 0x7, R2 ;  /* 0x00000007ff057819 */ /* 0x000fe40000011602 */
[----:B------:R-:W-:Y:S01]  /*0600*/  LOP3.LUT R6, R7, 0x2, RZ, 0xc0, !PT ;  /* 0x0000000207067812 */ /* 0x000fe200078ec0ff */
[----:B------:R-:W-:Y:S01]  /*0610*/  IMAD R3, R3, 0x8, R8 ;  /* 0x0000000803037824 */ /* 0x000fe200078e0208 */
[----:B------:R-:W-:-:S02]  /*0620*/  LOP3.LUT R4, R4, 0x1, RZ, 0xc0, !PT ;  /* 0x0000000104047812 */ /* 0x000fc400078ec0ff */
[----:B------:R-:W-:Y:S02]  /*0630*/  LOP3.LUT R8, R5, 0x1, RZ, 0xc0, !PT ;  /* 0x0000000105087812 */ /* 0x000fe400078ec0ff */
[----:B------:R-:W-:Y:S02]  /*0640*/  IADD3 R3, PT, PT, R4, R6, R3 ;  /* 0x0000000604037210 */ /* 0x000fe40007ffe003 */
[----:B------:R-:W-:-:S03]  /*0650*/  SHF.R.U32.HI R2, RZ, 0x8, R2 ;  /* 0x00000008ff027819 */ /* 0x000fc60000011602 */
[----:B------:R-:W-:-:S07]  /*0660*/  IMAD R7, R3, 0x2, R8 ;  /* 0x0000000203077824 */ /* 0x000fce00078e0208 */
.L_x_87:
[----:B------:R-:W-:-:S09]  /*0670*/  UISETP.NE.OR UP0, UPT, UR5, URZ, UP0 ;  /* 0x000000ff0500728c */ /* 0x000fd20008705670 */
[----:B------:R-:W-:Y:S05]  /*0680*/  BRA.U !UP0, `(.L_x_83) ;  /* 0x0000000108387547 */ /* 0x000fea000b800000 */
.L_x_84:
[C---:B------:R-:W-:Y:S01]  /*0690*/  IMAD.SHL.U32 R3, R2.reuse, 0x4, RZ ;  /* 0x0000000402037824 */ /* 0x040fe200078e00ff */
[----:B------:R-:W-:Y:S01]  /*06a0*/  UIADD3 UR5, UPT, UPT, UR5, 0x4, URZ ;  /* 0x0000000405057890 */ /* 0x000fe2000fffe0ff */
[----:B------:R-:W-:Y:S02]  /*06b0*/  LOP3.LUT R5, R2, 0x2, RZ, 0xc0, !PT ;  /* 0x0000000202057812 */ /* 0x000fe400078ec0ff */
[--C-:B------:R-:W-:Y:S01]  /*06c0*/  SHF.R.U32.HI R6, RZ, 0x3, R2.reuse ;  /* 0x00000003ff067819 */ /* 0x100fe20000011602 */
[----:B------:R-:W-:Y:S01]  /*06d0*/  UISETP.NE.AND UP0, UPT, UR5, URZ, UPT ;  /* 0x000000ff0500728c */ /* 0x000fe2000bf05270 */
[----:B------:R-:W-:Y:S02]  /*06e0*/  LOP3.LUT R4, R3, 0x4, RZ, 0xc0, !PT ;  /* 0x0000000403047812 */ /* 0x000fe400078ec0ff */
[----:B------:R-:W-:Y:S02]  /*06f0*/  SHF.R.U32.HI R3, RZ, 0x2, R2 ;  /* 0x00000002ff037819 */ /* 0x000fe40000011602 */
[----:B------:R-:W-:Y:S01]  /*0700*/  LOP3.LUT R6, R6, 0x1, RZ, 0xc0, !PT ;  /* 0x0000000106067812 */ /* 0x000fe200078ec0ff */
[----:B------:R-:W-:Y:S01]  /*0710*/  IMAD R4, R7, 0x8, R4 ;  /* 0x0000000807047824 */ /* 0x000fe200078e0204 */
[----:B------:R-:W-:-:S02]  /*0720*/  LOP3.LUT R3, R3, 0x1, RZ, 0xc0, !PT ;  /* 0x0000000103037812 */ /* 0x000fc400078ec0ff */
[----:B------:R-:W-:Y:S02]  /*0730*/  SHF.R.U32.HI R2, RZ, 0x4, R2 ;  /* 0x00000004ff027819 */ /* 0x000fe40000011602 */
[----:B------:R-:W-:-:S05]  /*0740*/  IADD3 R3, PT, PT, R3, R5, R4 ;  /* 0x0000000503037210 */ /* 0x000fca0007ffe004 */
[----:B------:R-:W-:Y:S01]  /*0750*/  IMAD R7, R3, 0x2, R6 ;  /* 0x0000000203077824 */ /* 0x000fe200078e0206 */
[----:B------:R-:W-:Y:S06]  /*0760*/  BRA.U UP0, `(.L_x_84) ;  /* 0xfffffffd00c87547 */ /* 0x000fec000b83ffff */
.L_x_83:
[----:B------:R-:W-:-:S09]  /*0770*/  UISETP.NE.AND UP0, UPT, UR4, URZ, UPT ;  /* 0x000000ff0400728c */ /* 0x000fd2000bf05270 */
[----:B------:R-:W-:Y:S05]  /*0780*/  BRA.U !UP0, `(.L_x_82) ;  /* 0x00000001081c7547 */ /* 0x000fea000b800000 */
[----:B------:R-:W-:-:S12]  /*0790*/  UIADD3 UR4, UPT, UPT, -UR4, URZ, URZ ;  /* 0x000000ff04047290 */ /* 0x000fd8000fffe1ff */
.L_x_88:
[----:B------:R-:W-:Y:S01]  /*07a0*/  UIADD3 UR4, UPT, UPT, UR4, 0x1, URZ ;  /* 0x0000000104047890 */ /* 0x000fe2000fffe0ff */
[----:B------:R-:W-:Y:S02]  /*07b0*/  LOP3.LUT R4, R2, 0x1, RZ, 0xc0, !PT ;  /* 0x0000000102047812 */ /* 0x000fe400078ec0ff */
[----:B------:R-:W-:Y:S01]  /*07c0*/  SHF.R.U32.HI R2, RZ, 0x1, R2 ;  /* 0x00000001ff027819 */ /* 0x000fe20000011602 */
[----:B------:R-:W-:Y:S02]  /*07d0*/  UISETP.NE.AND UP0, UPT, UR4, URZ, UPT ;  /* 0x000000ff0400728c */ /* 0x000fe4000bf05270 */
[----:B------:R-:W-:-:S07]  /*07e0*/  IMAD R7, R7, 0x2, R4 ;  /* 0x0000000207077824 */ /* 0x000fce00078e0204 */
[----:B------:R-:W-:Y:S05]  /*07f0*/  BRA.U UP0, `(.L_x_88) ;  /* 0xfffffffd00e87547 */ /* 0x000fea000b83ffff */
.L_x_82:
[----:B------:R-:W-:-:S13]  /*0800*/  ISETP.GE.U32.AND P0, PT, R0, R7, PT ;  /* 0x000000070000720c */ /* 0x000fda0003f06070 */
[----:B------:R-:W-:Y:S05]  /*0810*/  @P0 EXIT ;  /* 0x000000000000094d */ /* 0x000fea0003800000 */
[----:B------:R-:W0:Y:S01]  /*0820*/  LDC.64 R2, c[0x0][0x380] ;  /* 0x0000e000ff027b82 */ /* 0x000e220000000a00 */
[----:B------:R-:W1:Y:S01]  /*0830*/  LDCU.64 UR4, c[0x0][0x358] ;  /* 0x00006b00ff0477ac */ /* 0x000e620008000a00 */
[----:B0-----:R-:W-:-:S04]  /*0840*/  IMAD.WIDE.U32 R6, R7, 0x8, R2 ;  /* 0x0000000807067825 */ /* 0x001fc800078e0002 */
[----:B------:R-:W-:Y:S01]  /*0850*/  IMAD.WIDE.U32 R2, R0, 0x8, R2 ;  /* 0x0000000800027825 */ /* 0x000fe200078e0002 */
[----:B-1----:R-:W2:Y:S04]  /*0860*/  LDG.E.64 R8, desc[UR4][R6.64] ;  /* 0x0000000406087981 */ /* 0x002ea8000c1e1b00 */
[----:B------:R-:W3:Y:S04]  /*0870*/  LDG.E.64 R4, desc[UR4][R2.64] ;  /* 0x0000000402047981 */ /* 0x000ee8000c1e1b00 */
[----:B--2---:R-:W-:Y:S04]  /*0880*/  STG.E.64 desc[UR4][R2.64], R8 ;  /* 0x0000000802007986 */ /* 0x004fe8000c101b04 */
[----:B---3--:R-:W-:Y:S01]  /*0890*/  STG.E.64 desc[UR4][R6.64], R4 ;  /* 0x0000000406007986 */ /* 0x008fe2000c101b04 */
[----:B------:R-:W-:Y:S05]  /*08a0*/  EXIT ;  /* 0x000000000000794d */ /* 0x000fea0003800000 */
.L_x_89:
        /* <DEDUP_REMOVED lines=13> */
.L_x_104:


//--------------------- .nv.shared.reserved.0     --------------------------
	.section	.nv.shared.reserved.0,"aw",@nobits
	.weak		__nv_reservedSMEM_offset_0_alias
	.size		__nv_reservedSMEM_offset_0_alias, 0, 64
	.other		__nv_reservedSMEM_offset_0_alias,@"STO_CUDA_RESERVED_SHARED STV_DEFAULT"
__nv_reservedSMEM_offset_0_alias:
	.zero		0
	.zero		64


//--------------------- .nv.constant0.ntt_pointwise_multiply_batched --------------------------
	.section	.nv.constant0.ntt_pointwise_multiply_batched,"a",@progbits
	.sectionflags	@""
	.align	4
.nv.constant0.ntt_pointwise_multiply_batched:
	.zero		936


//--------------------- .nv.constant0.ntt_inverse_batched --------------------------
	.section	.nv.constant0.ntt_inverse_batched,"a",@progbits
	.sectionflags	@""
	.align	4
.nv.constant0.ntt_inverse_batched:
	.zero		936


//--------------------- .nv.constant0.ntt_forward_batched --------------------------
	.section	.nv.constant0.ntt_forward_batched,"a",@progbits
	.sectionflags	@""
	.align	4
.nv.constant0.ntt_forward_batched:
	.zero		936


//--------------------- .nv.constant0.ntt_scalar_multiply --------------------------
	.section	.nv.constant0.ntt_scalar_multiply,"a",@progbits
	.sectionflags	@""
	.align	4
.nv.constant0.ntt_scalar_multiply:
	.zero		928


//--------------------- .nv.constant0.ntt_pointwise_multiply --------------------------
	.section	.nv.constant0.ntt_pointwise_multiply,"a",@progbits
	.sectionflags	@""
	.align	4
.nv.constant0.ntt_pointwise_multiply:
	.zero		936


//--------------------- .nv.constant0.ntt_inverse --------------------------
	.section	.nv.constant0.ntt_inverse,"a",@progbits
	.sectionflags	@""
	.align	4
.nv.constant0.ntt_inverse:
	.zero		936


//--------------------- .nv.constant0.ntt_forward --------------------------
	.section	.nv.constant0.ntt_forward,"a",@progbits
	.sectionflags	@""
	.align	4
.nv.constant0.ntt_forward:
	.zero		936


//--------------------- .nv.constant0.bit_reverse_permutation --------------------------
	.section	.nv.constant0.bit_reverse_permutation,"a",@progbits
	.sectionflags	@""
	.align	4
.nv.constant0.bit_reverse_permutation:
	.zero		912


//--------------------- SYMBOLS --------------------------

	.type		.nv.reservedSmem.offset0,@object
	.size		.nv.reservedSmem.offset0,0x4
